//
// Generated by NVIDIA NVVM Compiler
//
// Compiler Build ID: CL-36424714
// Cuda compilation tools, release 13.0, V13.0.88
// Based on NVVM 20.0.0
//

.version 9.0
.target sm_100
.address_size 64

	// .globl	_Z26init_curand_nested_state_kiP17curandStateXORWOW
.global .align 4 .b8 precalc_xorwow_matrix[102400];
.global .align 4 .b8 precalc_xorwow_offset_matrix[102400];
.global .align 4 .b8 mrg32k3aM1[2304];
.global .align 4 .b8 mrg32k3aM2[2304];
.global .align 4 .b8 mrg32k3aM1SubSeq[2016];
.global .align 4 .b8 mrg32k3aM2SubSeq[2016];
.global .align 4 .b8 mrg32k3aM1Seq[2304];
.global .align 4 .b8 mrg32k3aM2Seq[2304];
.const .align 8 .b8 __cr_lgamma_table[72];
.extern .shared .align 16 .b8 A[];

.visible .entry _Z26init_curand_nested_state_kiP17curandStateXORWOW(
	.param .u32 _Z26init_curand_nested_state_kiP17curandStateXORWOW_param_0,
	.param .u64 .ptr .align 1 _Z26init_curand_nested_state_kiP17curandStateXORWOW_param_1
)
{
	.reg .pred 	%p<25>;
	.reg .b32 	%r<414>;
	.reg .b64 	%rd<18>;

	ld.param.u32 	%r182, [_Z26init_curand_nested_state_kiP17curandStateXORWOW_param_0];
	ld.param.u64 	%rd8, [_Z26init_curand_nested_state_kiP17curandStateXORWOW_param_1];
	cvta.to.global.u64 	%rd9, %rd8;
	mov.u32 	%r183, %ntid.x;
	mov.u32 	%r184, %ctaid.x;
	mov.u32 	%r185, %nctaid.y;
	mov.u32 	%r186, %ctaid.y;
	mov.u32 	%r187, %tid.x;
	mad.lo.s32 	%r188, %r185, %r184, %r186;
	mad.lo.s32 	%r189, %r188, %r183, %r187;
	cvt.s64.s32 	%rd17, %r189;
	mul.wide.s32 	%rd10, %r189, 48;
	add.s64 	%rd2, %rd9, %rd10;
	xor.b32  	%r190, %r182, -1429050551;
	mul.lo.s32 	%r191, %r190, 1099087573;
	setp.gt.s32 	%p1, %r182, -1;
	selp.b32 	%r192, -644748465, -1947113066, %p1;
	add.s32 	%r193, %r192, %r191;
	add.s32 	%r194, %r193, 6615241;
	add.s32 	%r195, %r191, 123456789;
	st.global.v2.u32 	[%rd2], {%r194, %r195};
	xor.b32  	%r196, %r191, 362436069;
	add.s32 	%r197, %r192, 521288629;
	st.global.v2.u32 	[%rd2+8], {%r196, %r197};
	xor.b32  	%r198, %r192, 88675123;
	add.s32 	%r199, %r191, 5783321;
	st.global.v2.u32 	[%rd2+16], {%r198, %r199};
	setp.eq.s32 	%p2, %r189, 0;
	@%p2 bra 	$L__BB0_42;
	mov.b32 	%r320, 0;
	mov.u64 	%rd12, precalc_xorwow_matrix;
$L__BB0_2:
	and.b64  	%rd4, %rd17, 3;
	setp.eq.s64 	%p3, %rd4, 0;
	@%p3 bra 	$L__BB0_41;
	mul.wide.u32 	%rd11, %r320, 3200;
	add.s64 	%rd5, %rd12, %rd11;
	cvt.u32.u64 	%r2, %rd4;
	mov.b32 	%r321, 0;
$L__BB0_4:
	mov.b32 	%r334, 0;
	mov.u32 	%r335, %r334;
	mov.u32 	%r336, %r334;
	mov.u32 	%r337, %r334;
	mov.u32 	%r338, %r334;
	mov.u32 	%r327, %r334;
$L__BB0_5:
	mul.wide.u32 	%rd13, %r327, 4;
	add.s64 	%rd14, %rd2, %rd13;
	ld.global.u32 	%r10, [%rd14+4];
	shl.b32 	%r11, %r327, 5;
	mov.b32 	%r333, 0;
$L__BB0_6:
	.pragma "nounroll";
	shr.u32 	%r204, %r10, %r333;
	and.b32  	%r205, %r204, 1;
	setp.eq.b32 	%p4, %r205, 1;
	not.pred 	%p5, %p4;
	add.s32 	%r206, %r11, %r333;
	mul.lo.s32 	%r207, %r206, 5;
	mul.wide.u32 	%rd15, %r207, 4;
	add.s64 	%rd6, %rd5, %rd15;
	@%p5 bra 	$L__BB0_8;
	ld.global.u32 	%r208, [%rd6];
	xor.b32  	%r338, %r338, %r208;
	ld.global.u32 	%r209, [%rd6+4];
	xor.b32  	%r337, %r337, %r209;
	ld.global.u32 	%r210, [%rd6+8];
	xor.b32  	%r336, %r336, %r210;
	ld.global.u32 	%r211, [%rd6+12];
	xor.b32  	%r335, %r335, %r211;
	ld.global.u32 	%r212, [%rd6+16];
	xor.b32  	%r334, %r334, %r212;
$L__BB0_8:
	and.b32  	%r214, %r204, 2;
	setp.eq.s32 	%p6, %r214, 0;
	@%p6 bra 	$L__BB0_10;
	ld.global.u32 	%r215, [%rd6+20];
	xor.b32  	%r338, %r338, %r215;
	ld.global.u32 	%r216, [%rd6+24];
	xor.b32  	%r337, %r337, %r216;
	ld.global.u32 	%r217, [%rd6+28];
	xor.b32  	%r336, %r336, %r217;
	ld.global.u32 	%r218, [%rd6+32];
	xor.b32  	%r335, %r335, %r218;
	ld.global.u32 	%r219, [%rd6+36];
	xor.b32  	%r334, %r334, %r219;
$L__BB0_10:
	and.b32  	%r221, %r204, 4;
	setp.eq.s32 	%p7, %r221, 0;
	@%p7 bra 	$L__BB0_12;
	ld.global.u32 	%r222, [%rd6+40];
	xor.b32  	%r338, %r338, %r222;
	ld.global.u32 	%r223, [%rd6+44];
	xor.b32  	%r337, %r337, %r223;
	ld.global.u32 	%r224, [%rd6+48];
	xor.b32  	%r336, %r336, %r224;
	ld.global.u32 	%r225, [%rd6+52];
	xor.b32  	%r335, %r335, %r225;
	ld.global.u32 	%r226, [%rd6+56];
	xor.b32  	%r334, %r334, %r226;
$L__BB0_12:
	and.b32  	%r228, %r204, 8;
	setp.eq.s32 	%p8, %r228, 0;
	@%p8 bra 	$L__BB0_14;
	ld.global.u32 	%r229, [%rd6+60];
	xor.b32  	%r338, %r338, %r229;
	ld.global.u32 	%r230, [%rd6+64];
	xor.b32  	%r337, %r337, %r230;
	ld.global.u32 	%r231, [%rd6+68];
	xor.b32  	%r336, %r336, %r231;
	ld.global.u32 	%r232, [%rd6+72];
	xor.b32  	%r335, %r335, %r232;
	ld.global.u32 	%r233, [%rd6+76];
	xor.b32  	%r334, %r334, %r233;
$L__BB0_14:
	and.b32  	%r235, %r204, 16;
	setp.eq.s32 	%p9, %r235, 0;
	@%p9 bra 	$L__BB0_16;
	ld.global.u32 	%r236, [%rd6+80];
	xor.b32  	%r338, %r338, %r236;
	ld.global.u32 	%r237, [%rd6+84];
	xor.b32  	%r337, %r337, %r237;
	ld.global.u32 	%r238, [%rd6+88];
	xor.b32  	%r336, %r336, %r238;
	ld.global.u32 	%r239, [%rd6+92];
	xor.b32  	%r335, %r335, %r239;
	ld.global.u32 	%r240, [%rd6+96];
	xor.b32  	%r334, %r334, %r240;
$L__BB0_16:
	and.b32  	%r242, %r204, 32;
	setp.eq.s32 	%p10, %r242, 0;
	@%p10 bra 	$L__BB0_18;
	ld.global.u32 	%r243, [%rd6+100];
	xor.b32  	%r338, %r338, %r243;
	ld.global.u32 	%r244, [%rd6+104];
	xor.b32  	%r337, %r337, %r244;
	ld.global.u32 	%r245, [%rd6+108];
	xor.b32  	%r336, %r336, %r245;
	ld.global.u32 	%r246, [%rd6+112];
	xor.b32  	%r335, %r335, %r246;
	ld.global.u32 	%r247, [%rd6+116];
	xor.b32  	%r334, %r334, %r247;
$L__BB0_18:
	and.b32  	%r249, %r204, 64;
	setp.eq.s32 	%p11, %r249, 0;
	@%p11 bra 	$L__BB0_20;
	ld.global.u32 	%r250, [%rd6+120];
	xor.b32  	%r338, %r338, %r250;
	ld.global.u32 	%r251, [%rd6+124];
	xor.b32  	%r337, %r337, %r251;
	ld.global.u32 	%r252, [%rd6+128];
	xor.b32  	%r336, %r336, %r252;
	ld.global.u32 	%r253, [%rd6+132];
	xor.b32  	%r335, %r335, %r253;
	ld.global.u32 	%r254, [%rd6+136];
	xor.b32  	%r334, %r334, %r254;
$L__BB0_20:
	and.b32  	%r256, %r204, 128;
	setp.eq.s32 	%p12, %r256, 0;
	@%p12 bra 	$L__BB0_22;
	ld.global.u32 	%r257, [%rd6+140];
	xor.b32  	%r338, %r338, %r257;
	ld.global.u32 	%r258, [%rd6+144];
	xor.b32  	%r337, %r337, %r258;
	ld.global.u32 	%r259, [%rd6+148];
	xor.b32  	%r336, %r336, %r259;
	ld.global.u32 	%r260, [%rd6+152];
	xor.b32  	%r335, %r335, %r260;
	ld.global.u32 	%r261, [%rd6+156];
	xor.b32  	%r334, %r334, %r261;
$L__BB0_22:
	and.b32  	%r263, %r204, 256;
	setp.eq.s32 	%p13, %r263, 0;
	@%p13 bra 	$L__BB0_24;
	ld.global.u32 	%r264, [%rd6+160];
	xor.b32  	%r338, %r338, %r264;
	ld.global.u32 	%r265, [%rd6+164];
	xor.b32  	%r337, %r337, %r265;
	ld.global.u32 	%r266, [%rd6+168];
	xor.b32  	%r336, %r336, %r266;
	ld.global.u32 	%r267, [%rd6+172];
	xor.b32  	%r335, %r335, %r267;
	ld.global.u32 	%r268, [%rd6+176];
	xor.b32  	%r334, %r334, %r268;
$L__BB0_24:
	and.b32  	%r270, %r204, 512;
	setp.eq.s32 	%p14, %r270, 0;
	@%p14 bra 	$L__BB0_26;
	ld.global.u32 	%r271, [%rd6+180];
	xor.b32  	%r338, %r338, %r271;
	ld.global.u32 	%r272, [%rd6+184];
	xor.b32  	%r337, %r337, %r272;
	ld.global.u32 	%r273, [%rd6+188];
	xor.b32  	%r336, %r336, %r273;
	ld.global.u32 	%r274, [%rd6+192];
	xor.b32  	%r335, %r335, %r274;
	ld.global.u32 	%r275, [%rd6+196];
	xor.b32  	%r334, %r334, %r275;
$L__BB0_26:
	and.b32  	%r277, %r204, 1024;
	setp.eq.s32 	%p15, %r277, 0;
	@%p15 bra 	$L__BB0_28;
	ld.global.u32 	%r278, [%rd6+200];
	xor.b32  	%r338, %r338, %r278;
	ld.global.u32 	%r279, [%rd6+204];
	xor.b32  	%r337, %r337, %r279;
	ld.global.u32 	%r280, [%rd6+208];
	xor.b32  	%r336, %r336, %r280;
	ld.global.u32 	%r281, [%rd6+212];
	xor.b32  	%r335, %r335, %r281;
	ld.global.u32 	%r282, [%rd6+216];
	xor.b32  	%r334, %r334, %r282;
$L__BB0_28:
	and.b32  	%r284, %r204, 2048;
	setp.eq.s32 	%p16, %r284, 0;
	@%p16 bra 	$L__BB0_30;
	ld.global.u32 	%r285, [%rd6+220];
	xor.b32  	%r338, %r338, %r285;
	ld.global.u32 	%r286, [%rd6+224];
	xor.b32  	%r337, %r337, %r286;
	ld.global.u32 	%r287, [%rd6+228];
	xor.b32  	%r336, %r336, %r287;
	ld.global.u32 	%r288, [%rd6+232];
	xor.b32  	%r335, %r335, %r288;
	ld.global.u32 	%r289, [%rd6+236];
	xor.b32  	%r334, %r334, %r289;
$L__BB0_30:
	and.b32  	%r291, %r204, 4096;
	setp.eq.s32 	%p17, %r291, 0;
	@%p17 bra 	$L__BB0_32;
	ld.global.u32 	%r292, [%rd6+240];
	xor.b32  	%r338, %r338, %r292;
	ld.global.u32 	%r293, [%rd6+244];
	xor.b32  	%r337, %r337, %r293;
	ld.global.u32 	%r294, [%rd6+248];
	xor.b32  	%r336, %r336, %r294;
	ld.global.u32 	%r295, [%rd6+252];
	xor.b32  	%r335, %r335, %r295;
	ld.global.u32 	%r296, [%rd6+256];
	xor.b32  	%r334, %r334, %r296;
$L__BB0_32:
	and.b32  	%r298, %r204, 8192;
	setp.eq.s32 	%p18, %r298, 0;
	@%p18 bra 	$L__BB0_34;
	ld.global.u32 	%r299, [%rd6+260];
	xor.b32  	%r338, %r338, %r299;
	ld.global.u32 	%r300, [%rd6+264];
	xor.b32  	%r337, %r337, %r300;
	ld.global.u32 	%r301, [%rd6+268];
	xor.b32  	%r336, %r336, %r301;
	ld.global.u32 	%r302, [%rd6+272];
	xor.b32  	%r335, %r335, %r302;
	ld.global.u32 	%r303, [%rd6+276];
	xor.b32  	%r334, %r334, %r303;
$L__BB0_34:
	and.b32  	%r305, %r204, 16384;
	setp.eq.s32 	%p19, %r305, 0;
	@%p19 bra 	$L__BB0_36;
	ld.global.u32 	%r306, [%rd6+280];
	xor.b32  	%r338, %r338, %r306;
	ld.global.u32 	%r307, [%rd6+284];
	xor.b32  	%r337, %r337, %r307;
	ld.global.u32 	%r308, [%rd6+288];
	xor.b32  	%r336, %r336, %r308;
	ld.global.u32 	%r309, [%rd6+292];
	xor.b32  	%r335, %r335, %r309;
	ld.global.u32 	%r310, [%rd6+296];
	xor.b32  	%r334, %r334, %r310;
$L__BB0_36:
	and.b32  	%r312, %r204, 32768;
	setp.eq.s32 	%p20, %r312, 0;
	@%p20 bra 	$L__BB0_38;
	ld.global.u32 	%r313, [%rd6+300];
	xor.b32  	%r338, %r338, %r313;
	ld.global.u32 	%r314, [%rd6+304];
	xor.b32  	%r337, %r337, %r314;
	ld.global.u32 	%r315, [%rd6+308];
	xor.b32  	%r336, %r336, %r315;
	ld.global.u32 	%r316, [%rd6+312];
	xor.b32  	%r335, %r335, %r316;
	ld.global.u32 	%r317, [%rd6+316];
	xor.b32  	%r334, %r334, %r317;
$L__BB0_38:
	add.s32 	%r333, %r333, 16;
	setp.ne.s32 	%p21, %r333, 32;
	@%p21 bra 	$L__BB0_6;
	mad.lo.s32 	%r318, %r327, -31, %r11;
	add.s32 	%r327, %r318, 1;
	setp.ne.s32 	%p22, %r327, 5;
	@%p22 bra 	$L__BB0_5;
	st.global.u32 	[%rd2+4], %r338;
	st.global.u32 	[%rd2+8], %r337;
	st.global.u32 	[%rd2+12], %r336;
	st.global.u32 	[%rd2+16], %r335;
	st.global.u32 	[%rd2+20], %r334;
	add.s32 	%r321, %r321, 1;
	setp.lt.u32 	%p23, %r321, %r2;
	@%p23 bra 	$L__BB0_4;
$L__BB0_41:
	shr.u64 	%rd7, %rd17, 2;
	add.s32 	%r320, %r320, 1;
	setp.gt.u64 	%p24, %rd17, 3;
	mov.u64 	%rd17, %rd7;
	@%p24 bra 	$L__BB0_2;
$L__BB0_42:
	mov.b32 	%r319, 0;
	st.global.v2.u32 	[%rd2+24], {%r319, %r319};
	st.global.u32 	[%rd2+32], %r319;
	mov.b64 	%rd16, 0;
	st.global.u64 	[%rd2+40], %rd16;
	ret;

}
	// .globl	_Z5MC_k2fffiP17curandStateXORWOWPfS1_S1_S1_ii
.visible .entry _Z5MC_k2fffiP17curandStateXORWOWPfS1_S1_S1_ii(
	.param .f32 _Z5MC_k2fffiP17curandStateXORWOWPfS1_S1_S1_ii_param_0,
	.param .f32 _Z5MC_k2fffiP17curandStateXORWOWPfS1_S1_S1_ii_param_1,
	.param .f32 _Z5MC_k2fffiP17curandStateXORWOWPfS1_S1_S1_ii_param_2,
	.param .u32 _Z5MC_k2fffiP17curandStateXORWOWPfS1_S1_S1_ii_param_3,
	.param .u64 .ptr .align 1 _Z5MC_k2fffiP17curandStateXORWOWPfS1_S1_S1_ii_param_4,
	.param .u64 .ptr .align 1 _Z5MC_k2fffiP17curandStateXORWOWPfS1_S1_S1_ii_param_5,
	.param .u64 .ptr .align 1 _Z5MC_k2fffiP17curandStateXORWOWPfS1_S1_S1_ii_param_6,
	.param .u64 .ptr .align 1 _Z5MC_k2fffiP17curandStateXORWOWPfS1_S1_S1_ii_param_7,
	.param .u64 .ptr .align 1 _Z5MC_k2fffiP17curandStateXORWOWPfS1_S1_S1_ii_param_8,
	.param .u32 _Z5MC_k2fffiP17curandStateXORWOWPfS1_S1_S1_ii_param_9,
	.param .u32 _Z5MC_k2fffiP17curandStateXORWOWPfS1_S1_S1_ii_param_10
)
{
	.reg .pred 	%p<27>;
	.reg .b32 	%r<185>;
	.reg .b32 	%f<140>;
	.reg .b64 	%rd<43>;

	ld.param.f32 	%f19, [_Z5MC_k2fffiP17curandStateXORWOWPfS1_S1_S1_ii_param_0];
	ld.param.f32 	%f20, [_Z5MC_k2fffiP17curandStateXORWOWPfS1_S1_S1_ii_param_1];
	ld.param.f32 	%f21, [_Z5MC_k2fffiP17curandStateXORWOWPfS1_S1_S1_ii_param_2];
	ld.param.u32 	%r67, [_Z5MC_k2fffiP17curandStateXORWOWPfS1_S1_S1_ii_param_3];
	ld.param.u64 	%rd10, [_Z5MC_k2fffiP17curandStateXORWOWPfS1_S1_S1_ii_param_4];
	ld.param.u64 	%rd11, [_Z5MC_k2fffiP17curandStateXORWOWPfS1_S1_S1_ii_param_5];
	ld.param.u64 	%rd9, [_Z5MC_k2fffiP17curandStateXORWOWPfS1_S1_S1_ii_param_8];
	ld.param.u32 	%r68, [_Z5MC_k2fffiP17curandStateXORWOWPfS1_S1_S1_ii_param_9];
	ld.param.u32 	%r69, [_Z5MC_k2fffiP17curandStateXORWOWPfS1_S1_S1_ii_param_10];
	cvta.to.global.u64 	%rd1, %rd11;
	cvta.to.global.u64 	%rd2, %rd10;
	mov.u32 	%r70, %ntid.x;
	mov.u32 	%r1, %ctaid.x;
	mov.u32 	%r71, %nctaid.y;
	mov.u32 	%r72, %ctaid.y;
	mov.u32 	%r73, %tid.x;
	mad.lo.s32 	%r74, %r71, %r1, %r72;
	mad.lo.s32 	%r2, %r74, %r70, %r73;
	setp.lt.s32 	%p1, %r68, 1;
	@%p1 bra 	$L__BB1_26;
	setp.lt.s32 	%p2, %r67, 1;
	mul.f32 	%f1, %f20, %f21;
	add.s32 	%r75, %r1, 1;
	cvt.rn.f32.u32 	%f22, %r75;
	cvt.rn.f32.s32 	%f23, %r67;
	div.rn.f32 	%f2, %f22, %f23;
	@%p2 bra 	$L__BB1_15;
	mul.wide.s32 	%rd34, %r2, 48;
	add.s64 	%rd35, %rd2, %rd34;
	ld.global.v2.u32 	{%r151, %r152}, [%rd35];
	ld.global.v2.u32 	{%r153, %r154}, [%rd35+8];
	ld.global.v2.u32 	{%r150, %r149}, [%rd35+16];
	and.b32  	%r9, %r67, 1;
	and.b32  	%r10, %r67, 2147483646;
	cvta.to.global.u64 	%rd3, %rd9;
	mov.b32 	%r148, 0;
$L__BB1_3:
	ld.param.u64 	%rd42, [_Z5MC_k2fffiP17curandStateXORWOWPfS1_S1_S1_ii_param_7];
	ld.param.u64 	%rd41, [_Z5MC_k2fffiP17curandStateXORWOWPfS1_S1_S1_ii_param_6];
	setp.eq.s32 	%p11, %r67, 1;
	mad.lo.s32 	%r18, %r148, %r69, %r2;
	cvta.to.global.u64 	%rd36, %rd42;
	mul.wide.s32 	%rd37, %r18, 4;
	add.s64 	%rd4, %rd36, %rd37;
	cvta.to.global.u64 	%rd38, %rd41;
	add.s64 	%rd5, %rd38, %rd37;
	add.s64 	%rd6, %rd3, %rd37;
	mov.f32 	%f138, 0f00000000;
	mov.b32 	%r168, 0;
	mov.f32 	%f139, %f19;
	@%p11 bra 	$L__BB1_11;
	add.s32 	%r155, %r151, 724874;
	mov.f32 	%f138, 0f00000000;
	mov.b32 	%r156, 0;
	mov.f32 	%f139, %f19;
$L__BB1_5:
	mov.u32 	%r22, %r149;
	shr.u32 	%r87, %r152, 2;
	xor.b32  	%r88, %r87, %r152;
	shl.b32 	%r89, %r22, 4;
	shl.b32 	%r90, %r88, 1;
	xor.b32  	%r91, %r90, %r89;
	xor.b32  	%r92, %r91, %r88;
	xor.b32  	%r27, %r92, %r22;
	add.s32 	%r93, %r155, %r27;
	add.s32 	%r94, %r93, -362437;
	shr.u32 	%r95, %r153, 2;
	xor.b32  	%r96, %r95, %r153;
	shl.b32 	%r97, %r27, 4;
	shl.b32 	%r98, %r96, 1;
	xor.b32  	%r99, %r98, %r97;
	xor.b32  	%r100, %r99, %r96;
	xor.b32  	%r28, %r100, %r27;
	add.s32 	%r101, %r155, %r28;
	cvt.rn.f32.u32 	%f27, %r94;
	fma.rn.f32 	%f28, %f27, 0f2F800000, 0f2F000000;
	cvt.rn.f32.u32 	%f29, %r101;
	fma.rn.f32 	%f30, %f29, 0f30C90FDB, 0f30490FDB;
	setp.lt.f32 	%p12, %f28, 0f00800000;
	mul.f32 	%f31, %f28, 0f4B000000;
	selp.f32 	%f32, %f31, %f28, %p12;
	selp.f32 	%f33, 0fC1B80000, 0f00000000, %p12;
	mov.b32 	%r102, %f32;
	add.s32 	%r103, %r102, -1059760811;
	and.b32  	%r104, %r103, -8388608;
	sub.s32 	%r105, %r102, %r104;
	mov.b32 	%f34, %r105;
	cvt.rn.f32.s32 	%f35, %r104;
	fma.rn.f32 	%f36, %f35, 0f34000000, %f33;
	add.f32 	%f37, %f34, 0fBF800000;
	fma.rn.f32 	%f38, %f37, 0fBE055027, 0f3E1039F6;
	fma.rn.f32 	%f39, %f38, %f37, 0fBDF8CDCC;
	fma.rn.f32 	%f40, %f39, %f37, 0f3E0F2955;
	fma.rn.f32 	%f41, %f40, %f37, 0fBE2AD8B9;
	fma.rn.f32 	%f42, %f41, %f37, 0f3E4CED0B;
	fma.rn.f32 	%f43, %f42, %f37, 0fBE7FFF22;
	fma.rn.f32 	%f44, %f43, %f37, 0f3EAAAA78;
	fma.rn.f32 	%f45, %f44, %f37, 0fBF000000;
	mul.f32 	%f46, %f37, %f45;
	fma.rn.f32 	%f47, %f46, %f37, %f37;
	fma.rn.f32 	%f48, %f36, 0f3F317218, %f47;
	setp.gt.u32 	%p13, %r102, 2139095039;
	fma.rn.f32 	%f49, %f32, 0f7F800000, 0f7F800000;
	selp.f32 	%f50, %f49, %f48, %p13;
	setp.eq.f32 	%p14, %f32, 0f00000000;
	mul.f32 	%f51, %f50, 0fC0000000;
	selp.f32 	%f52, 0f7F800000, %f51, %p14;
	sqrt.rn.f32 	%f53, %f52;
	sin.approx.f32 	%f54, %f30;
	mul.f32 	%f55, %f53, %f54;
	cvt.rn.f32.u32 	%f56, %r156;
	add.s32 	%r106, %r156, 1;
	cvt.rn.f32.u32 	%f5, %r106;
	div.rn.f32 	%f57, %f56, %f5;
	rcp.rn.f32 	%f58, %f5;
	mul.f32 	%f59, %f139, %f58;
	fma.rn.f32 	%f6, %f138, %f57, %f59;
	fma.rn.f32 	%f60, %f1, %f55, 0f3F800000;
	mul.f32 	%f7, %f139, %f60;
	setp.ne.s32 	%p15, %r1, %r156;
	@%p15 bra 	$L__BB1_7;
	st.global.f32 	[%rd4], %f6;
	st.global.f32 	[%rd5], %f7;
	st.global.f32 	[%rd6], %f2;
$L__BB1_7:
	shr.u32 	%r107, %r154, 2;
	xor.b32  	%r108, %r107, %r154;
	shl.b32 	%r109, %r28, 4;
	shl.b32 	%r110, %r108, 1;
	xor.b32  	%r111, %r110, %r109;
	xor.b32  	%r112, %r111, %r108;
	xor.b32  	%r29, %r112, %r28;
	add.s32 	%r113, %r155, %r29;
	add.s32 	%r114, %r113, 362437;
	shr.u32 	%r115, %r150, 2;
	xor.b32  	%r116, %r115, %r150;
	shl.b32 	%r117, %r29, 4;
	shl.b32 	%r118, %r116, 1;
	xor.b32  	%r119, %r118, %r117;
	xor.b32  	%r120, %r119, %r116;
	xor.b32  	%r149, %r120, %r29;
	add.s32 	%r121, %r155, %r149;
	add.s32 	%r122, %r121, 724874;
	cvt.rn.f32.u32 	%f61, %r114;
	fma.rn.f32 	%f62, %f61, 0f2F800000, 0f2F000000;
	cvt.rn.f32.u32 	%f63, %r122;
	fma.rn.f32 	%f64, %f63, 0f30C90FDB, 0f30490FDB;
	setp.lt.f32 	%p16, %f62, 0f00800000;
	mul.f32 	%f65, %f62, 0f4B000000;
	selp.f32 	%f66, %f65, %f62, %p16;
	selp.f32 	%f67, 0fC1B80000, 0f00000000, %p16;
	mov.b32 	%r123, %f66;
	add.s32 	%r124, %r123, -1059760811;
	and.b32  	%r125, %r124, -8388608;
	sub.s32 	%r126, %r123, %r125;
	mov.b32 	%f68, %r126;
	cvt.rn.f32.s32 	%f69, %r125;
	fma.rn.f32 	%f70, %f69, 0f34000000, %f67;
	add.f32 	%f71, %f68, 0fBF800000;
	fma.rn.f32 	%f72, %f71, 0fBE055027, 0f3E1039F6;
	fma.rn.f32 	%f73, %f72, %f71, 0fBDF8CDCC;
	fma.rn.f32 	%f74, %f73, %f71, 0f3E0F2955;
	fma.rn.f32 	%f75, %f74, %f71, 0fBE2AD8B9;
	fma.rn.f32 	%f76, %f75, %f71, 0f3E4CED0B;
	fma.rn.f32 	%f77, %f76, %f71, 0fBE7FFF22;
	fma.rn.f32 	%f78, %f77, %f71, 0f3EAAAA78;
	fma.rn.f32 	%f79, %f78, %f71, 0fBF000000;
	mul.f32 	%f80, %f71, %f79;
	fma.rn.f32 	%f81, %f80, %f71, %f71;
	fma.rn.f32 	%f82, %f70, 0f3F317218, %f81;
	setp.gt.u32 	%p17, %r123, 2139095039;
	fma.rn.f32 	%f83, %f66, 0f7F800000, 0f7F800000;
	selp.f32 	%f84, %f83, %f82, %p17;
	setp.eq.f32 	%p18, %f66, 0f00000000;
	mul.f32 	%f85, %f84, 0fC0000000;
	selp.f32 	%f86, 0f7F800000, %f85, %p18;
	sqrt.rn.f32 	%f87, %f86;
	sin.approx.f32 	%f88, %f64;
	mul.f32 	%f89, %f87, %f88;
	add.s32 	%r31, %r156, 2;
	cvt.rn.f32.u32 	%f90, %r31;
	div.rn.f32 	%f91, %f5, %f90;
	rcp.rn.f32 	%f92, %f90;
	mul.f32 	%f93, %f7, %f92;
	fma.rn.f32 	%f138, %f6, %f91, %f93;
	fma.rn.f32 	%f94, %f1, %f89, 0f3F800000;
	mul.f32 	%f139, %f7, %f94;
	add.s32 	%r127, %r156, 1;
	setp.ne.s32 	%p19, %r1, %r127;
	@%p19 bra 	$L__BB1_9;
	st.global.f32 	[%rd4], %f138;
	st.global.f32 	[%rd5], %f139;
	st.global.f32 	[%rd6], %f2;
$L__BB1_9:
	add.s32 	%r155, %r155, 1449748;
	setp.ne.s32 	%p20, %r31, %r10;
	mov.u32 	%r156, %r31;
	mov.u32 	%r150, %r29;
	mov.u32 	%r152, %r22;
	mov.u32 	%r153, %r27;
	mov.u32 	%r154, %r28;
	@%p20 bra 	$L__BB1_5;
	add.s32 	%r151, %r155, -724874;
	mov.u32 	%r154, %r28;
	mov.u32 	%r153, %r27;
	mov.u32 	%r152, %r22;
	mov.u32 	%r150, %r29;
	mov.u32 	%r168, %r10;
$L__BB1_11:
	mov.u32 	%r46, %r154;
	mov.u32 	%r42, %r150;
	mov.u32 	%r41, %r149;
	setp.eq.s32 	%p21, %r9, 0;
	@%p21 bra 	$L__BB1_14;
	shr.u32 	%r128, %r152, 2;
	xor.b32  	%r129, %r128, %r152;
	shl.b32 	%r130, %r41, 4;
	shl.b32 	%r131, %r129, 1;
	xor.b32  	%r132, %r131, %r130;
	xor.b32  	%r133, %r132, %r129;
	xor.b32  	%r150, %r133, %r41;
	add.s32 	%r134, %r151, %r150;
	add.s32 	%r135, %r134, 362437;
	shr.u32 	%r136, %r153, 2;
	xor.b32  	%r137, %r136, %r153;
	shl.b32 	%r138, %r150, 4;
	shl.b32 	%r139, %r137, 1;
	xor.b32  	%r140, %r139, %r138;
	xor.b32  	%r141, %r140, %r137;
	xor.b32  	%r149, %r141, %r150;
	add.s32 	%r151, %r151, 724874;
	add.s32 	%r142, %r149, %r151;
	cvt.rn.f32.u32 	%f95, %r135;
	fma.rn.f32 	%f96, %f95, 0f2F800000, 0f2F000000;
	cvt.rn.f32.u32 	%f97, %r142;
	fma.rn.f32 	%f98, %f97, 0f30C90FDB, 0f30490FDB;
	setp.lt.f32 	%p22, %f96, 0f00800000;
	mul.f32 	%f99, %f96, 0f4B000000;
	selp.f32 	%f100, %f99, %f96, %p22;
	selp.f32 	%f101, 0fC1B80000, 0f00000000, %p22;
	mov.b32 	%r143, %f100;
	add.s32 	%r144, %r143, -1059760811;
	and.b32  	%r145, %r144, -8388608;
	sub.s32 	%r146, %r143, %r145;
	mov.b32 	%f102, %r146;
	cvt.rn.f32.s32 	%f103, %r145;
	fma.rn.f32 	%f104, %f103, 0f34000000, %f101;
	add.f32 	%f105, %f102, 0fBF800000;
	fma.rn.f32 	%f106, %f105, 0fBE055027, 0f3E1039F6;
	fma.rn.f32 	%f107, %f106, %f105, 0fBDF8CDCC;
	fma.rn.f32 	%f108, %f107, %f105, 0f3E0F2955;
	fma.rn.f32 	%f109, %f108, %f105, 0fBE2AD8B9;
	fma.rn.f32 	%f110, %f109, %f105, 0f3E4CED0B;
	fma.rn.f32 	%f111, %f110, %f105, 0fBE7FFF22;
	fma.rn.f32 	%f112, %f111, %f105, 0f3EAAAA78;
	fma.rn.f32 	%f113, %f112, %f105, 0fBF000000;
	mul.f32 	%f114, %f105, %f113;
	fma.rn.f32 	%f115, %f114, %f105, %f105;
	fma.rn.f32 	%f116, %f104, 0f3F317218, %f115;
	setp.gt.u32 	%p23, %r143, 2139095039;
	fma.rn.f32 	%f117, %f100, 0f7F800000, 0f7F800000;
	selp.f32 	%f118, %f117, %f116, %p23;
	setp.eq.f32 	%p24, %f100, 0f00000000;
	mul.f32 	%f119, %f118, 0fC0000000;
	selp.f32 	%f120, 0f7F800000, %f119, %p24;
	sqrt.rn.f32 	%f121, %f120;
	sin.approx.f32 	%f122, %f98;
	mul.f32 	%f123, %f121, %f122;
	cvt.rn.f32.u32 	%f124, %r168;
	add.s32 	%r147, %r168, 1;
	cvt.rn.f32.u32 	%f125, %r147;
	div.rn.f32 	%f126, %f124, %f125;
	rcp.rn.f32 	%f127, %f125;
	mul.f32 	%f128, %f139, %f127;
	fma.rn.f32 	%f138, %f138, %f126, %f128;
	fma.rn.f32 	%f129, %f1, %f123, 0f3F800000;
	mul.f32 	%f139, %f139, %f129;
	setp.ne.s32 	%p25, %r1, %r168;
	mov.u32 	%r154, %r41;
	mov.u32 	%r153, %r42;
	mov.u32 	%r152, %r46;
	@%p25 bra 	$L__BB1_14;
	st.global.f32 	[%rd4], %f138;
	st.global.f32 	[%rd5], %f139;
	st.global.f32 	[%rd6], %f2;
$L__BB1_14:
	sub.f32 	%f130, %f139, %f138;
	max.f32 	%f131, %f130, 0f00000000;
	mul.wide.s32 	%rd39, %r18, 4;
	add.s64 	%rd40, %rd1, %rd39;
	st.global.f32 	[%rd40], %f131;
	add.s32 	%r148, %r148, 1;
	setp.eq.s32 	%p26, %r148, %r68;
	@%p26 bra 	$L__BB1_26;
	bra.uni 	$L__BB1_3;
$L__BB1_15:
	max.f32 	%f18, %f19, 0f00000000;
	and.b32  	%r57, %r68, 7;
	setp.lt.u32 	%p3, %r68, 8;
	mov.b32 	%r183, 0;
	@%p3 bra 	$L__BB1_18;
	and.b32  	%r183, %r68, 2147483640;
	mov.b32 	%r181, 0;
	mul.wide.s32 	%rd14, %r69, 4;
$L__BB1_17:
	.pragma "nounroll";
	mad.lo.s32 	%r78, %r181, %r69, %r2;
	mul.wide.s32 	%rd12, %r78, 4;
	add.s64 	%rd13, %rd1, %rd12;
	st.global.f32 	[%rd13], %f18;
	add.s64 	%rd15, %rd13, %rd14;
	st.global.f32 	[%rd15], %f18;
	add.s64 	%rd16, %rd15, %rd14;
	st.global.f32 	[%rd16], %f18;
	add.s64 	%rd17, %rd16, %rd14;
	st.global.f32 	[%rd17], %f18;
	add.s64 	%rd18, %rd17, %rd14;
	st.global.f32 	[%rd18], %f18;
	add.s64 	%rd19, %rd18, %rd14;
	st.global.f32 	[%rd19], %f18;
	add.s64 	%rd20, %rd19, %rd14;
	st.global.f32 	[%rd20], %f18;
	add.s64 	%rd21, %rd20, %rd14;
	st.global.f32 	[%rd21], %f18;
	add.s32 	%r181, %r181, 8;
	setp.ne.s32 	%p4, %r181, %r183;
	@%p4 bra 	$L__BB1_17;
$L__BB1_18:
	setp.eq.s32 	%p5, %r57, 0;
	@%p5 bra 	$L__BB1_26;
	and.b32  	%r62, %r68, 3;
	setp.lt.u32 	%p6, %r57, 4;
	@%p6 bra 	$L__BB1_21;
	mad.lo.s32 	%r79, %r183, %r69, %r2;
	mul.wide.s32 	%rd22, %r79, 4;
	add.s64 	%rd23, %rd1, %rd22;
	st.global.f32 	[%rd23], %f18;
	mul.wide.s32 	%rd24, %r69, 4;
	add.s64 	%rd25, %rd23, %rd24;
	st.global.f32 	[%rd25], %f18;
	add.s64 	%rd26, %rd25, %rd24;
	st.global.f32 	[%rd26], %f18;
	add.s64 	%rd27, %rd26, %rd24;
	st.global.f32 	[%rd27], %f18;
	add.s32 	%r183, %r183, 4;
$L__BB1_21:
	setp.eq.s32 	%p7, %r62, 0;
	@%p7 bra 	$L__BB1_26;
	setp.eq.s32 	%p8, %r62, 1;
	@%p8 bra 	$L__BB1_24;
	mad.lo.s32 	%r80, %r183, %r69, %r2;
	mul.wide.s32 	%rd28, %r80, 4;
	add.s64 	%rd29, %rd1, %rd28;
	st.global.f32 	[%rd29], %f18;
	mul.wide.s32 	%rd30, %r69, 4;
	add.s64 	%rd31, %rd29, %rd30;
	st.global.f32 	[%rd31], %f18;
	add.s32 	%r183, %r183, 2;
$L__BB1_24:
	and.b32  	%r81, %r68, 1;
	setp.eq.b32 	%p9, %r81, 1;
	not.pred 	%p10, %p9;
	@%p10 bra 	$L__BB1_26;
	mad.lo.s32 	%r82, %r183, %r69, %r2;
	mul.wide.s32 	%rd32, %r82, 4;
	add.s64 	%rd33, %rd1, %rd32;
	st.global.f32 	[%rd33], %f18;
$L__BB1_26:
	ret;

}
	// .globl	_Z11MC_nested_kfffiP17curandStateXORWOWPfS1_S1_S1_iiiii
.visible .entry _Z11MC_nested_kfffiP17curandStateXORWOWPfS1_S1_S1_iiiii(
	.param .f32 _Z11MC_nested_kfffiP17curandStateXORWOWPfS1_S1_S1_iiiii_param_0,
	.param .f32 _Z11MC_nested_kfffiP17curandStateXORWOWPfS1_S1_S1_iiiii_param_1,
	.param .f32 _Z11MC_nested_kfffiP17curandStateXORWOWPfS1_S1_S1_iiiii_param_2,
	.param .u32 _Z11MC_nested_kfffiP17curandStateXORWOWPfS1_S1_S1_iiiii_param_3,
	.param .u64 .ptr .align 1 _Z11MC_nested_kfffiP17curandStateXORWOWPfS1_S1_S1_iiiii_param_4,
	.param .u64 .ptr .align 1 _Z11MC_nested_kfffiP17curandStateXORWOWPfS1_S1_S1_iiiii_param_5,
	.param .u64 .ptr .align 1 _Z11MC_nested_kfffiP17curandStateXORWOWPfS1_S1_S1_iiiii_param_6,
	.param .u64 .ptr .align 1 _Z11MC_nested_kfffiP17curandStateXORWOWPfS1_S1_S1_iiiii_param_7,
	.param .u64 .ptr .align 1 _Z11MC_nested_kfffiP17curandStateXORWOWPfS1_S1_S1_iiiii_param_8,
	.param .u32 _Z11MC_nested_kfffiP17curandStateXORWOWPfS1_S1_S1_iiiii_param_9,
	.param .u32 _Z11MC_nested_kfffiP17curandStateXORWOWPfS1_S1_S1_iiiii_param_10,
	.param .u32 _Z11MC_nested_kfffiP17curandStateXORWOWPfS1_S1_S1_iiiii_param_11,
	.param .u32 _Z11MC_nested_kfffiP17curandStateXORWOWPfS1_S1_S1_iiiii_param_12,
	.param .u32 _Z11MC_nested_kfffiP17curandStateXORWOWPfS1_S1_S1_iiiii_param_13
)
{
	.reg .pred 	%p<38>;
	.reg .b32 	%r<369>;
	.reg .b32 	%f<274>;
	.reg .b64 	%rd<22>;

	ld.param.f32 	%f33, [_Z11MC_nested_kfffiP17curandStateXORWOWPfS1_S1_S1_iiiii_param_0];
	ld.param.f32 	%f34, [_Z11MC_nested_kfffiP17curandStateXORWOWPfS1_S1_S1_iiiii_param_1];
	ld.param.f32 	%f35, [_Z11MC_nested_kfffiP17curandStateXORWOWPfS1_S1_S1_iiiii_param_2];
	ld.param.u32 	%r132, [_Z11MC_nested_kfffiP17curandStateXORWOWPfS1_S1_S1_iiiii_param_3];
	ld.param.u64 	%rd8, [_Z11MC_nested_kfffiP17curandStateXORWOWPfS1_S1_S1_iiiii_param_4];
	ld.param.u64 	%rd4, [_Z11MC_nested_kfffiP17curandStateXORWOWPfS1_S1_S1_iiiii_param_5];
	ld.param.u32 	%r133, [_Z11MC_nested_kfffiP17curandStateXORWOWPfS1_S1_S1_iiiii_param_9];
	ld.param.u32 	%r134, [_Z11MC_nested_kfffiP17curandStateXORWOWPfS1_S1_S1_iiiii_param_10];
	ld.param.u32 	%r135, [_Z11MC_nested_kfffiP17curandStateXORWOWPfS1_S1_S1_iiiii_param_11];
	ld.param.u32 	%r136, [_Z11MC_nested_kfffiP17curandStateXORWOWPfS1_S1_S1_iiiii_param_12];
	ld.param.u32 	%r137, [_Z11MC_nested_kfffiP17curandStateXORWOWPfS1_S1_S1_iiiii_param_13];
	cvta.to.global.u64 	%rd1, %rd8;
	mov.u32 	%r1, %ntid.x;
	mov.u32 	%r138, %ctaid.x;
	mov.u32 	%r139, %nctaid.y;
	mov.u32 	%r140, %ctaid.y;
	mov.u32 	%r2, %tid.x;
	mad.lo.s32 	%r3, %r139, %r138, %r140;
	setp.lt.s32 	%p1, %r134, 1;
	@%p1 bra 	$L__BB2_30;
	mad.lo.s32 	%r144, %r3, %r1, %r2;
	mul.wide.s32 	%rd9, %r144, 48;
	add.s64 	%rd10, %rd1, %rd9;
	shl.b32 	%r145, %r1, 2;
	mov.u32 	%r146, A;
	add.s32 	%r4, %r146, %r145;
	ld.global.v2.u32 	{%r355, %r354}, [%rd10];
	ld.global.v2.u32 	{%r353, %r352}, [%rd10+8];
	ld.global.v2.u32 	{%r351, %r350}, [%rd10+16];
	mul.f32 	%f1, %f34, %f35;
	cvt.rn.f32.s32 	%f2, %r132;
	cvt.rn.f32.s32 	%f3, %r137;
	shl.b32 	%r147, %r2, 2;
	add.s32 	%r11, %r146, %r147;
	add.s32 	%r12, %r132, -2;
	cvta.to.global.u64 	%rd2, %rd4;
	mov.b32 	%r281, 1;
	mov.b32 	%r280, 724874;
	mov.b32 	%r288, 0;
$L__BB2_2:
	mov.u32 	%r15, %r281;
	setp.lt.s32 	%p2, %r136, 1;
	@%p2 bra 	$L__BB2_29;
	add.s32 	%r149, %r15, -1;
	mul.lo.s32 	%r22, %r149, %r136;
	cvt.rn.f32.u32 	%f36, %r15;
	div.rn.f32 	%f4, %f36, %f2;
	and.b32  	%r23, %r15, -2;
	sub.s32 	%r150, %r288, %r132;
	and.b32  	%r24, %r150, 1;
	add.s32 	%r25, %r15, 1;
	cvt.rn.f32.u32 	%f37, %r25;
	div.rn.f32 	%f5, %f36, %f37;
	rcp.rn.f32 	%f6, %f37;
	mov.b32 	%r289, 0;
$L__BB2_4:
	setp.ne.s32 	%p3, %r2, 0;
	add.s32 	%r151, %r289, %r22;
	mad.lo.s32 	%r33, %r151, %r133, %r3;
	@%p3 bra 	$L__BB2_12;
	setp.eq.s32 	%p4, %r288, 0;
	mov.f32 	%f264, 0f00000000;
	mov.b32 	%r308, 0;
	mov.f32 	%f265, %f33;
	mov.u32 	%r309, %r355;
	@%p4 bra 	$L__BB2_9;
	add.s32 	%r296, %r355, 724874;
	mov.f32 	%f264, 0f00000000;
	mov.b32 	%r297, 0;
	mov.f32 	%f265, %f33;
$L__BB2_7:
	mov.u32 	%r41, %r350;
	shr.u32 	%r155, %r354, 2;
	xor.b32  	%r156, %r155, %r354;
	shl.b32 	%r157, %r41, 4;
	shl.b32 	%r158, %r156, 1;
	xor.b32  	%r159, %r157, %r158;
	xor.b32  	%r160, %r159, %r41;
	xor.b32  	%r42, %r160, %r156;
	add.s32 	%r161, %r296, %r42;
	add.s32 	%r162, %r161, -362437;
	shr.u32 	%r163, %r353, 2;
	xor.b32  	%r164, %r163, %r353;
	shl.b32 	%r165, %r42, 4;
	shl.b32 	%r166, %r164, 1;
	xor.b32  	%r167, %r166, %r165;
	xor.b32  	%r168, %r167, %r164;
	xor.b32  	%r43, %r168, %r42;
	add.s32 	%r169, %r296, %r43;
	cvt.rn.f32.u32 	%f41, %r162;
	fma.rn.f32 	%f42, %f41, 0f2F800000, 0f2F000000;
	cvt.rn.f32.u32 	%f43, %r169;
	fma.rn.f32 	%f44, %f43, 0f30C90FDB, 0f30490FDB;
	setp.lt.f32 	%p5, %f42, 0f00800000;
	mul.f32 	%f45, %f42, 0f4B000000;
	selp.f32 	%f46, %f45, %f42, %p5;
	selp.f32 	%f47, 0fC1B80000, 0f00000000, %p5;
	mov.b32 	%r170, %f46;
	add.s32 	%r171, %r170, -1059760811;
	and.b32  	%r172, %r171, -8388608;
	sub.s32 	%r173, %r170, %r172;
	mov.b32 	%f48, %r173;
	cvt.rn.f32.s32 	%f49, %r172;
	fma.rn.f32 	%f50, %f49, 0f34000000, %f47;
	add.f32 	%f51, %f48, 0fBF800000;
	fma.rn.f32 	%f52, %f51, 0fBE055027, 0f3E1039F6;
	fma.rn.f32 	%f53, %f52, %f51, 0fBDF8CDCC;
	fma.rn.f32 	%f54, %f53, %f51, 0f3E0F2955;
	fma.rn.f32 	%f55, %f54, %f51, 0fBE2AD8B9;
	fma.rn.f32 	%f56, %f55, %f51, 0f3E4CED0B;
	fma.rn.f32 	%f57, %f56, %f51, 0fBE7FFF22;
	fma.rn.f32 	%f58, %f57, %f51, 0f3EAAAA78;
	fma.rn.f32 	%f59, %f58, %f51, 0fBF000000;
	mul.f32 	%f60, %f51, %f59;
	fma.rn.f32 	%f61, %f60, %f51, %f51;
	fma.rn.f32 	%f62, %f50, 0f3F317218, %f61;
	setp.gt.u32 	%p6, %r170, 2139095039;
	fma.rn.f32 	%f63, %f46, 0f7F800000, 0f7F800000;
	selp.f32 	%f64, %f63, %f62, %p6;
	setp.eq.f32 	%p7, %f46, 0f00000000;
	mul.f32 	%f65, %f64, 0fC0000000;
	selp.f32 	%f66, 0f7F800000, %f65, %p7;
	sqrt.rn.f32 	%f67, %f66;
	sin.approx.f32 	%f68, %f44;
	mul.f32 	%f69, %f67, %f68;
	cvt.rn.f32.u32 	%f70, %r297;
	add.s32 	%r174, %r297, 1;
	cvt.rn.f32.u32 	%f71, %r174;
	div.rn.f32 	%f72, %f70, %f71;
	rcp.rn.f32 	%f73, %f71;
	mul.f32 	%f74, %f265, %f73;
	fma.rn.f32 	%f75, %f264, %f72, %f74;
	fma.rn.f32 	%f76, %f1, %f69, 0f3F800000;
	mul.f32 	%f77, %f265, %f76;
	shr.u32 	%r175, %r352, 2;
	xor.b32  	%r176, %r175, %r352;
	shl.b32 	%r177, %r43, 4;
	shl.b32 	%r178, %r176, 1;
	xor.b32  	%r179, %r177, %r178;
	xor.b32  	%r180, %r179, %r43;
	xor.b32  	%r44, %r180, %r176;
	add.s32 	%r181, %r296, %r44;
	add.s32 	%r182, %r181, 362437;
	shr.u32 	%r183, %r351, 2;
	xor.b32  	%r184, %r183, %r351;
	shl.b32 	%r185, %r44, 4;
	shl.b32 	%r186, %r184, 1;
	xor.b32  	%r187, %r186, %r185;
	xor.b32  	%r188, %r187, %r184;
	xor.b32  	%r350, %r188, %r44;
	add.s32 	%r189, %r296, %r350;
	add.s32 	%r190, %r189, 724874;
	cvt.rn.f32.u32 	%f78, %r182;
	fma.rn.f32 	%f79, %f78, 0f2F800000, 0f2F000000;
	cvt.rn.f32.u32 	%f80, %r190;
	fma.rn.f32 	%f81, %f80, 0f30C90FDB, 0f30490FDB;
	setp.lt.f32 	%p8, %f79, 0f00800000;
	mul.f32 	%f82, %f79, 0f4B000000;
	selp.f32 	%f83, %f82, %f79, %p8;
	selp.f32 	%f84, 0fC1B80000, 0f00000000, %p8;
	mov.b32 	%r191, %f83;
	add.s32 	%r192, %r191, -1059760811;
	and.b32  	%r193, %r192, -8388608;
	sub.s32 	%r194, %r191, %r193;
	mov.b32 	%f85, %r194;
	cvt.rn.f32.s32 	%f86, %r193;
	fma.rn.f32 	%f87, %f86, 0f34000000, %f84;
	add.f32 	%f88, %f85, 0fBF800000;
	fma.rn.f32 	%f89, %f88, 0fBE055027, 0f3E1039F6;
	fma.rn.f32 	%f90, %f89, %f88, 0fBDF8CDCC;
	fma.rn.f32 	%f91, %f90, %f88, 0f3E0F2955;
	fma.rn.f32 	%f92, %f91, %f88, 0fBE2AD8B9;
	fma.rn.f32 	%f93, %f92, %f88, 0f3E4CED0B;
	fma.rn.f32 	%f94, %f93, %f88, 0fBE7FFF22;
	fma.rn.f32 	%f95, %f94, %f88, 0f3EAAAA78;
	fma.rn.f32 	%f96, %f95, %f88, 0fBF000000;
	mul.f32 	%f97, %f88, %f96;
	fma.rn.f32 	%f98, %f97, %f88, %f88;
	fma.rn.f32 	%f99, %f87, 0f3F317218, %f98;
	setp.gt.u32 	%p9, %r191, 2139095039;
	fma.rn.f32 	%f100, %f83, 0f7F800000, 0f7F800000;
	selp.f32 	%f101, %f100, %f99, %p9;
	setp.eq.f32 	%p10, %f83, 0f00000000;
	mul.f32 	%f102, %f101, 0fC0000000;
	selp.f32 	%f103, 0f7F800000, %f102, %p10;
	sqrt.rn.f32 	%f104, %f103;
	sin.approx.f32 	%f105, %f81;
	mul.f32 	%f106, %f104, %f105;
	add.s32 	%r297, %r297, 2;
	cvt.rn.f32.u32 	%f107, %r297;
	div.rn.f32 	%f108, %f71, %f107;
	rcp.rn.f32 	%f109, %f107;
	mul.f32 	%f110, %f77, %f109;
	fma.rn.f32 	%f264, %f75, %f108, %f110;
	fma.rn.f32 	%f111, %f1, %f106, 0f3F800000;
	mul.f32 	%f265, %f77, %f111;
	add.s32 	%r296, %r296, 1449748;
	setp.ne.s32 	%p11, %r297, %r23;
	mov.u32 	%r353, %r42;
	mov.u32 	%r352, %r43;
	mov.u32 	%r351, %r44;
	mov.u32 	%r354, %r41;
	@%p11 bra 	$L__BB2_7;
	add.s32 	%r309, %r296, -724874;
	mov.u32 	%r354, %r41;
	mov.u32 	%r353, %r42;
	mov.u32 	%r352, %r43;
	mov.u32 	%r351, %r44;
	mov.u32 	%r308, %r23;
$L__BB2_9:
	and.b32  	%r195, %r15, 1;
	setp.eq.b32 	%p12, %r195, 1;
	not.pred 	%p13, %p12;
	@%p13 bra 	$L__BB2_11;
	shr.u32 	%r196, %r354, 2;
	xor.b32  	%r197, %r196, %r354;
	shl.b32 	%r198, %r350, 4;
	shl.b32 	%r199, %r197, 1;
	xor.b32  	%r200, %r198, %r199;
	xor.b32  	%r201, %r200, %r350;
	xor.b32  	%r61, %r201, %r197;
	add.s32 	%r202, %r309, %r61;
	add.s32 	%r203, %r202, 362437;
	shr.u32 	%r204, %r353, 2;
	xor.b32  	%r205, %r204, %r353;
	shl.b32 	%r206, %r61, 4;
	shl.b32 	%r207, %r205, 1;
	xor.b32  	%r208, %r207, %r206;
	xor.b32  	%r209, %r208, %r205;
	xor.b32  	%r62, %r209, %r61;
	add.s32 	%r210, %r309, %r62;
	add.s32 	%r211, %r210, 724874;
	cvt.rn.f32.u32 	%f112, %r203;
	fma.rn.f32 	%f113, %f112, 0f2F800000, 0f2F000000;
	cvt.rn.f32.u32 	%f114, %r211;
	fma.rn.f32 	%f115, %f114, 0f30C90FDB, 0f30490FDB;
	setp.lt.f32 	%p14, %f113, 0f00800000;
	mul.f32 	%f116, %f113, 0f4B000000;
	selp.f32 	%f117, %f116, %f113, %p14;
	selp.f32 	%f118, 0fC1B80000, 0f00000000, %p14;
	mov.b32 	%r212, %f117;
	add.s32 	%r213, %r212, -1059760811;
	and.b32  	%r214, %r213, -8388608;
	sub.s32 	%r215, %r212, %r214;
	mov.b32 	%f119, %r215;
	cvt.rn.f32.s32 	%f120, %r214;
	fma.rn.f32 	%f121, %f120, 0f34000000, %f118;
	add.f32 	%f122, %f119, 0fBF800000;
	fma.rn.f32 	%f123, %f122, 0fBE055027, 0f3E1039F6;
	fma.rn.f32 	%f124, %f123, %f122, 0fBDF8CDCC;
	fma.rn.f32 	%f125, %f124, %f122, 0f3E0F2955;
	fma.rn.f32 	%f126, %f125, %f122, 0fBE2AD8B9;
	fma.rn.f32 	%f127, %f126, %f122, 0f3E4CED0B;
	fma.rn.f32 	%f128, %f127, %f122, 0fBE7FFF22;
	fma.rn.f32 	%f129, %f128, %f122, 0f3EAAAA78;
	fma.rn.f32 	%f130, %f129, %f122, 0fBF000000;
	mul.f32 	%f131, %f122, %f130;
	fma.rn.f32 	%f132, %f131, %f122, %f122;
	fma.rn.f32 	%f133, %f121, 0f3F317218, %f132;
	setp.gt.u32 	%p15, %r212, 2139095039;
	fma.rn.f32 	%f134, %f117, 0f7F800000, 0f7F800000;
	selp.f32 	%f135, %f134, %f133, %p15;
	setp.eq.f32 	%p16, %f117, 0f00000000;
	mul.f32 	%f136, %f135, 0fC0000000;
	selp.f32 	%f137, 0f7F800000, %f136, %p16;
	sqrt.rn.f32 	%f138, %f137;
	sin.approx.f32 	%f139, %f115;
	mul.f32 	%f140, %f138, %f139;
	cvt.rn.f32.u32 	%f141, %r308;
	add.s32 	%r216, %r308, 1;
	cvt.rn.f32.u32 	%f142, %r216;
	div.rn.f32 	%f143, %f141, %f142;
	rcp.rn.f32 	%f144, %f142;
	mul.f32 	%f145, %f265, %f144;
	fma.rn.f32 	%f264, %f264, %f143, %f145;
	fma.rn.f32 	%f146, %f1, %f140, 0f3F800000;
	mul.f32 	%f265, %f265, %f146;
	mov.u32 	%r354, %r352;
	mov.u32 	%r353, %r351;
	mov.u32 	%r352, %r350;
	mov.u32 	%r351, %r61;
	mov.u32 	%r350, %r62;
$L__BB2_11:
	ld.param.u64 	%rd21, [_Z11MC_nested_kfffiP17curandStateXORWOWPfS1_S1_S1_iiiii_param_8];
	ld.param.u64 	%rd20, [_Z11MC_nested_kfffiP17curandStateXORWOWPfS1_S1_S1_iiiii_param_7];
	ld.param.u64 	%rd19, [_Z11MC_nested_kfffiP17curandStateXORWOWPfS1_S1_S1_iiiii_param_6];
	cvta.to.global.u64 	%rd11, %rd20;
	mul.wide.s32 	%rd12, %r33, 4;
	add.s64 	%rd13, %rd11, %rd12;
	st.global.f32 	[%rd13], %f264;
	cvta.to.global.u64 	%rd14, %rd19;
	add.s64 	%rd15, %rd14, %rd12;
	st.global.f32 	[%rd15], %f265;
	cvta.to.global.u64 	%rd16, %rd21;
	add.s64 	%rd17, %rd16, %rd12;
	st.global.f32 	[%rd17], %f4;
	st.shared.f32 	[%r4], %f265;
	st.shared.f32 	[%r4+4], %f264;
	add.s32 	%r355, %r280, %r355;
$L__BB2_12:
	setp.lt.s32 	%p17, %r135, 1;
	bar.sync 	0;
	@%p17 bra 	$L__BB2_28;
	mul.wide.s32 	%rd18, %r33, 4;
	add.s64 	%rd3, %rd2, %rd18;
	mov.b32 	%r326, 0;
	mov.u32 	%r330, %r352;
	mov.u32 	%r331, %r351;
	mov.u32 	%r332, %r350;
$L__BB2_14:
	setp.ge.s32 	%p18, %r15, %r132;
	ld.shared.f32 	%f272, [%r4];
	ld.shared.f32 	%f273, [%r4+4];
	@%p18 bra 	$L__BB2_20;
	setp.ne.s32 	%p19, %r24, 0;
	mov.u32 	%r343, %r15;
	mov.u32 	%r349, %r354;
	mov.u32 	%r345, %r353;
	mov.u32 	%r346, %r330;
	mov.u32 	%r351, %r331;
	mov.u32 	%r350, %r332;
	@%p19 bra 	$L__BB2_17;
	shr.u32 	%r219, %r354, 2;
	xor.b32  	%r220, %r219, %r354;
	shl.b32 	%r221, %r332, 4;
	shl.b32 	%r222, %r220, 1;
	xor.b32  	%r223, %r221, %r222;
	xor.b32  	%r224, %r223, %r332;
	xor.b32  	%r351, %r224, %r220;
	add.s32 	%r225, %r355, %r351;
	add.s32 	%r226, %r225, 362437;
	shr.u32 	%r227, %r353, 2;
	xor.b32  	%r228, %r227, %r353;
	shl.b32 	%r229, %r351, 4;
	shl.b32 	%r230, %r228, 1;
	xor.b32  	%r231, %r230, %r229;
	xor.b32  	%r232, %r231, %r228;
	xor.b32  	%r350, %r232, %r351;
	add.s32 	%r355, %r355, 724874;
	add.s32 	%r233, %r350, %r355;
	cvt.rn.f32.u32 	%f148, %r226;
	fma.rn.f32 	%f149, %f148, 0f2F800000, 0f2F000000;
	cvt.rn.f32.u32 	%f150, %r233;
	fma.rn.f32 	%f151, %f150, 0f30C90FDB, 0f30490FDB;
	setp.lt.f32 	%p20, %f149, 0f00800000;
	mul.f32 	%f152, %f149, 0f4B000000;
	selp.f32 	%f153, %f152, %f149, %p20;
	selp.f32 	%f154, 0fC1B80000, 0f00000000, %p20;
	mov.b32 	%r234, %f153;
	add.s32 	%r235, %r234, -1059760811;
	and.b32  	%r236, %r235, -8388608;
	sub.s32 	%r237, %r234, %r236;
	mov.b32 	%f155, %r237;
	cvt.rn.f32.s32 	%f156, %r236;
	fma.rn.f32 	%f157, %f156, 0f34000000, %f154;
	add.f32 	%f158, %f155, 0fBF800000;
	fma.rn.f32 	%f159, %f158, 0fBE055027, 0f3E1039F6;
	fma.rn.f32 	%f160, %f159, %f158, 0fBDF8CDCC;
	fma.rn.f32 	%f161, %f160, %f158, 0f3E0F2955;
	fma.rn.f32 	%f162, %f161, %f158, 0fBE2AD8B9;
	fma.rn.f32 	%f163, %f162, %f158, 0f3E4CED0B;
	fma.rn.f32 	%f164, %f163, %f158, 0fBE7FFF22;
	fma.rn.f32 	%f165, %f164, %f158, 0f3EAAAA78;
	fma.rn.f32 	%f166, %f165, %f158, 0fBF000000;
	mul.f32 	%f167, %f158, %f166;
	fma.rn.f32 	%f168, %f167, %f158, %f158;
	fma.rn.f32 	%f169, %f157, 0f3F317218, %f168;
	setp.gt.u32 	%p21, %r234, 2139095039;
	fma.rn.f32 	%f170, %f153, 0f7F800000, 0f7F800000;
	selp.f32 	%f171, %f170, %f169, %p21;
	setp.eq.f32 	%p22, %f153, 0f00000000;
	mul.f32 	%f172, %f171, 0fC0000000;
	selp.f32 	%f173, 0f7F800000, %f172, %p22;
	sqrt.rn.f32 	%f174, %f173;
	sin.approx.f32 	%f175, %f151;
	mul.f32 	%f176, %f174, %f175;
	mul.f32 	%f177, %f272, %f6;
	fma.rn.f32 	%f273, %f273, %f5, %f177;
	fma.rn.f32 	%f178, %f1, %f176, 0f3F800000;
	mul.f32 	%f272, %f272, %f178;
	mov.u32 	%r343, %r25;
	mov.u32 	%r349, %r330;
	mov.u32 	%r345, %r331;
	mov.u32 	%r346, %r332;
$L__BB2_17:
	setp.eq.s32 	%p23, %r12, %r288;
	mov.u32 	%r352, %r332;
	mov.u32 	%r353, %r331;
	mov.u32 	%r354, %r330;
	@%p23 bra 	$L__BB2_20;
	mov.u32 	%r347, %r351;
$L__BB2_19:
	mov.u32 	%r354, %r350;
	shr.u32 	%r238, %r349, 2;
	xor.b32  	%r239, %r238, %r349;
	shl.b32 	%r240, %r354, 4;
	shl.b32 	%r241, %r239, 1;
	xor.b32  	%r242, %r240, %r241;
	xor.b32  	%r243, %r242, %r354;
	xor.b32  	%r353, %r243, %r239;
	add.s32 	%r244, %r355, %r353;
	add.s32 	%r245, %r244, 362437;
	shr.u32 	%r246, %r345, 2;
	xor.b32  	%r247, %r246, %r345;
	shl.b32 	%r248, %r353, 4;
	shl.b32 	%r249, %r247, 1;
	xor.b32  	%r250, %r249, %r248;
	xor.b32  	%r251, %r250, %r247;
	xor.b32  	%r352, %r251, %r353;
	add.s32 	%r252, %r355, %r352;
	add.s32 	%r253, %r252, 724874;
	cvt.rn.f32.u32 	%f179, %r245;
	fma.rn.f32 	%f180, %f179, 0f2F800000, 0f2F000000;
	cvt.rn.f32.u32 	%f181, %r253;
	fma.rn.f32 	%f182, %f181, 0f30C90FDB, 0f30490FDB;
	setp.lt.f32 	%p24, %f180, 0f00800000;
	mul.f32 	%f183, %f180, 0f4B000000;
	selp.f32 	%f184, %f183, %f180, %p24;
	selp.f32 	%f185, 0fC1B80000, 0f00000000, %p24;
	mov.b32 	%r254, %f184;
	add.s32 	%r255, %r254, -1059760811;
	and.b32  	%r256, %r255, -8388608;
	sub.s32 	%r257, %r254, %r256;
	mov.b32 	%f186, %r257;
	cvt.rn.f32.s32 	%f187, %r256;
	fma.rn.f32 	%f188, %f187, 0f34000000, %f185;
	add.f32 	%f189, %f186, 0fBF800000;
	fma.rn.f32 	%f190, %f189, 0fBE055027, 0f3E1039F6;
	fma.rn.f32 	%f191, %f190, %f189, 0fBDF8CDCC;
	fma.rn.f32 	%f192, %f191, %f189, 0f3E0F2955;
	fma.rn.f32 	%f193, %f192, %f189, 0fBE2AD8B9;
	fma.rn.f32 	%f194, %f193, %f189, 0f3E4CED0B;
	fma.rn.f32 	%f195, %f194, %f189, 0fBE7FFF22;
	fma.rn.f32 	%f196, %f195, %f189, 0f3EAAAA78;
	fma.rn.f32 	%f197, %f196, %f189, 0fBF000000;
	mul.f32 	%f198, %f189, %f197;
	fma.rn.f32 	%f199, %f198, %f189, %f189;
	fma.rn.f32 	%f200, %f188, 0f3F317218, %f199;
	setp.gt.u32 	%p25, %r254, 2139095039;
	fma.rn.f32 	%f201, %f184, 0f7F800000, 0f7F800000;
	selp.f32 	%f202, %f201, %f200, %p25;
	setp.eq.f32 	%p26, %f184, 0f00000000;
	mul.f32 	%f203, %f202, 0fC0000000;
	selp.f32 	%f204, 0f7F800000, %f203, %p26;
	sqrt.rn.f32 	%f205, %f204;
	sin.approx.f32 	%f206, %f182;
	mul.f32 	%f207, %f205, %f206;
	cvt.rn.f32.u32 	%f208, %r343;
	add.s32 	%r258, %r343, 1;
	cvt.rn.f32.u32 	%f209, %r258;
	div.rn.f32 	%f210, %f208, %f209;
	rcp.rn.f32 	%f211, %f209;
	mul.f32 	%f212, %f272, %f211;
	fma.rn.f32 	%f213, %f273, %f210, %f212;
	fma.rn.f32 	%f214, %f1, %f207, 0f3F800000;
	mul.f32 	%f215, %f272, %f214;
	shr.u32 	%r259, %r346, 2;
	xor.b32  	%r260, %r259, %r346;
	shl.b32 	%r261, %r352, 4;
	shl.b32 	%r262, %r260, 1;
	xor.b32  	%r263, %r261, %r262;
	xor.b32  	%r264, %r263, %r352;
	xor.b32  	%r351, %r264, %r260;
	add.s32 	%r265, %r355, %r351;
	add.s32 	%r266, %r265, 1087311;
	shr.u32 	%r267, %r347, 2;
	xor.b32  	%r268, %r267, %r347;
	shl.b32 	%r269, %r351, 4;
	shl.b32 	%r270, %r268, 1;
	xor.b32  	%r271, %r270, %r269;
	xor.b32  	%r272, %r271, %r268;
	xor.b32  	%r350, %r272, %r351;
	add.s32 	%r355, %r355, 1449748;
	add.s32 	%r273, %r350, %r355;
	cvt.rn.f32.u32 	%f216, %r266;
	fma.rn.f32 	%f217, %f216, 0f2F800000, 0f2F000000;
	cvt.rn.f32.u32 	%f218, %r273;
	fma.rn.f32 	%f219, %f218, 0f30C90FDB, 0f30490FDB;
	setp.lt.f32 	%p27, %f217, 0f00800000;
	mul.f32 	%f220, %f217, 0f4B000000;
	selp.f32 	%f221, %f220, %f217, %p27;
	selp.f32 	%f222, 0fC1B80000, 0f00000000, %p27;
	mov.b32 	%r274, %f221;
	add.s32 	%r275, %r274, -1059760811;
	and.b32  	%r276, %r275, -8388608;
	sub.s32 	%r277, %r274, %r276;
	mov.b32 	%f223, %r277;
	cvt.rn.f32.s32 	%f224, %r276;
	fma.rn.f32 	%f225, %f224, 0f34000000, %f222;
	add.f32 	%f226, %f223, 0fBF800000;
	fma.rn.f32 	%f227, %f226, 0fBE055027, 0f3E1039F6;
	fma.rn.f32 	%f228, %f227, %f226, 0fBDF8CDCC;
	fma.rn.f32 	%f229, %f228, %f226, 0f3E0F2955;
	fma.rn.f32 	%f230, %f229, %f226, 0fBE2AD8B9;
	fma.rn.f32 	%f231, %f230, %f226, 0f3E4CED0B;
	fma.rn.f32 	%f232, %f231, %f226, 0fBE7FFF22;
	fma.rn.f32 	%f233, %f232, %f226, 0f3EAAAA78;
	fma.rn.f32 	%f234, %f233, %f226, 0fBF000000;
	mul.f32 	%f235, %f226, %f234;
	fma.rn.f32 	%f236, %f235, %f226, %f226;
	fma.rn.f32 	%f237, %f225, 0f3F317218, %f236;
	setp.gt.u32 	%p28, %r274, 2139095039;
	fma.rn.f32 	%f238, %f221, 0f7F800000, 0f7F800000;
	selp.f32 	%f239, %f238, %f237, %p28;
	setp.eq.f32 	%p29, %f221, 0f00000000;
	mul.f32 	%f240, %f239, 0fC0000000;
	selp.f32 	%f241, 0f7F800000, %f240, %p29;
	sqrt.rn.f32 	%f242, %f241;
	sin.approx.f32 	%f243, %f219;
	mul.f32 	%f244, %f242, %f243;
	add.s32 	%r343, %r343, 2;
	cvt.rn.f32.u32 	%f245, %r343;
	div.rn.f32 	%f246, %f209, %f245;
	rcp.rn.f32 	%f247, %f245;
	mul.f32 	%f248, %f215, %f247;
	fma.rn.f32 	%f273, %f213, %f246, %f248;
	fma.rn.f32 	%f249, %f1, %f244, 0f3F800000;
	mul.f32 	%f272, %f215, %f249;
	setp.ne.s32 	%p30, %r343, %r132;
	mov.u32 	%r345, %r353;
	mov.u32 	%r346, %r352;
	mov.u32 	%r347, %r351;
	mov.u32 	%r349, %r354;
	@%p30 bra 	$L__BB2_19;
$L__BB2_20:
	setp.lt.u32 	%p31, %r1, 2;
	sub.f32 	%f250, %f272, %f273;
	max.f32 	%f251, %f250, 0f00000000;
	div.rn.f32 	%f252, %f251, %f3;
	st.shared.f32 	[%r11], %f252;
	bar.sync 	0;
	@%p31 bra 	$L__BB2_25;
	mov.u32 	%r356, %r1;
$L__BB2_22:
	shr.u32 	%r115, %r356, 1;
	setp.ge.u32 	%p32, %r2, %r115;
	@%p32 bra 	$L__BB2_24;
	shl.b32 	%r278, %r115, 2;
	add.s32 	%r279, %r11, %r278;
	ld.shared.f32 	%f253, [%r279];
	ld.shared.f32 	%f254, [%r11];
	add.f32 	%f255, %f253, %f254;
	st.shared.f32 	[%r11], %f255;
$L__BB2_24:
	bar.sync 	0;
	setp.gt.u32 	%p33, %r356, 3;
	mov.u32 	%r356, %r115;
	@%p33 bra 	$L__BB2_22;
$L__BB2_25:
	@%p3 bra 	$L__BB2_27;
	ld.shared.f32 	%f256, [A];
	atom.global.add.f32 	%f257, [%rd3], %f256;
$L__BB2_27:
	add.s32 	%r326, %r326, 1;
	setp.ne.s32 	%p35, %r326, %r135;
	mov.u32 	%r330, %r352;
	mov.u32 	%r331, %r351;
	mov.u32 	%r332, %r350;
	@%p35 bra 	$L__BB2_14;
$L__BB2_28:
	add.s32 	%r289, %r289, 1;
	setp.ne.s32 	%p36, %r289, %r136;
	@%p36 bra 	$L__BB2_4;
$L__BB2_29:
	add.s32 	%r281, %r15, 1;
	add.s32 	%r280, %r280, 724874;
	setp.ne.s32 	%p37, %r15, %r134;
	mov.u32 	%r288, %r15;
	@%p37 bra 	$L__BB2_2;
$L__BB2_30:
	ret;

}


// ===== COMPILED SASS (sm_100) =====

	.target	sm_100

	.elftype	@"ET_EXEC"


//--------------------- .note.nv.tkinfo           --------------------------
	.section	.note.nv.tkinfo,"",@"SHT_NOTE"
	.sectionflags	@"SHF_NOTE_NV_TKINFO"
	.tkinfo
        /*0018*/ 	.word	0x00000002
        /*0030*/ 	.string	""
        /*0030*/ 	.string	"ptxas"
        /*0030*/ 	.string	"Cuda compilation tools, release 13.0, V13.0.88"
        /*0030*/ 	.string	"Build cuda_13.0.r13.0/compiler.36424714_0"
        /*0030*/ 	.string	"-arch sm_100 -m 64 "



//--------------------- .note.nv.cuinfo           --------------------------
	.section	.note.nv.cuinfo,"",@"SHT_NOTE"
	.sectionflags	@"SHF_NOTE_NV_CUINFO"
        /*0018*/ 	.short	0x0002
        /*001a*/ 	.short	0x0064
        /*001c*/ 	.short	0x0082
	.zero		2


//--------------------- .nv.info                  --------------------------
	.section	.nv.info,"",@"SHT_CUDA_INFO"
	.align	4


	//----- nvinfo : EIATTR_REGCOUNT
	.align		4
        /*0000*/ 	.byte	0x04, 0x2f
        /*0002*/ 	.short	(.L_10 - .L_9)
	.align		4
.L_9:
        /*0004*/ 	.word	index@(_Z26init_curand_nested_state_kiP17curandStateXORWOW)
        /*0008*/ 	.word	0x0000001f


	//----- nvinfo : EIATTR_FRAME_SIZE
	.align		4
.L_10:
        /*000c*/ 	.byte	0x04, 0x11
        /*000e*/ 	.short	(.L_12 - .L_11)
	.align		4
.L_11:
        /*0010*/ 	.word	index@(_Z26init_curand_nested_state_kiP17curandStateXORWOW)
        /*0014*/ 	.word	0x00000000


	//----- nvinfo : EIATTR_REGCOUNT
	.align		4
.L_12:
        /*0018*/ 	.byte	0x04, 0x2f
        /*001a*/ 	.short	(.L_14 - .L_13)
	.align		4
.L_13:
        /*001c*/ 	.word	index@(_Z5MC_k2fffiP17curandStateXORWOWPfS1_S1_S1_ii)
        /*0020*/ 	.word	0x00000026


	//----- nvinfo : EIATTR_FRAME_SIZE
	.align		4
.L_14:
        /*0024*/ 	.byte	0x04, 0x11
        /*0026*/ 	.short	(.L_16 - .L_15)
	.align		4
.L_15:
        /*0028*/ 	.word	index@($__internal_5_$__cuda_sm3x_div_rn_noftz_f32_slowpath)
        /*002c*/ 	.word	0x00000000


	//----- nvinfo : EIATTR_FRAME_SIZE
	.align		4
.L_16:
        /*0030*/ 	.byte	0x04, 0x11
        /*0032*/ 	.short	(.L_18 - .L_17)
	.align		4
.L_17:
        /*0034*/ 	.word	index@($__internal_4_$__cuda_sm20_sqrt_rn_f32_slowpath)
        /*0038*/ 	.word	0x00000000


	//----- nvinfo : EIATTR_FRAME_SIZE
	.align		4
.L_18:
        /*003c*/ 	.byte	0x04, 0x11
        /*003e*/ 	.short	(.L_20 - .L_19)
	.align		4
.L_19:
        /*0040*/ 	.word	index@($__internal_3_$__cuda_sm20_rcp_rn_f32_slowpath)
        /*0044*/ 	.word	0x00000000


	//----- nvinfo : EIATTR_FRAME_SIZE
	.align		4
.L_20:
        /*0048*/ 	.byte	0x04, 0x11
        /*004a*/ 	.short	(.L_22 - .L_21)
	.align		4
.L_21:
        /*004c*/ 	.word	index@(_Z5MC_k2fffiP17curandStateXORWOWPfS1_S1_S1_ii)
        /*0050*/ 	.word	0x00000000


	//----- nvinfo : EIATTR_REGCOUNT
	.align		4
.L_22:
        /*0054*/ 	.byte	0x04, 0x2f
        /*0056*/ 	.short	(.L_24 - .L_23)
	.align		4
.L_23:
        /*0058*/ 	.word	index@(_Z11MC_nested_kfffiP17curandStateXORWOWPfS1_S1_S1_iiiii)
        /*005c*/ 	.word	0x00000025


	//----- nvinfo : EIATTR_FRAME_SIZE
	.align		4
.L_24:
        /*0060*/ 	.byte	0x04, 0x11
        /*0062*/ 	.short	(.L_26 - .L_25)
	.align		4
.L_25:
        /*0064*/ 	.word	index@($__internal_2_$__cuda_sm3x_div_rn_noftz_f32_slowpath)
        /*0068*/ 	.word	0x00000000


	//----- nvinfo : EIATTR_FRAME_SIZE
	.align		4
.L_26:
        /*006c*/ 	.byte	0x04, 0x11
        /*006e*/ 	.short	(.L_28 - .L_27)
	.align		4
.L_27:
        /*0070*/ 	.word	index@($__internal_1_$__cuda_sm20_sqrt_rn_f32_slowpath)
        /*0074*/ 	.word	0x00000000


	//----- nvinfo : EIATTR_FRAME_SIZE
	.align		4
.L_28:
        /*0078*/ 	.byte	0x04, 0x11
        /*007a*/ 	.short	(.L_30 - .L_29)
	.align		4
.L_29:
        /*007c*/ 	.word	index@($__internal_0_$__cuda_sm20_rcp_rn_f32_slowpath)
        /*0080*/ 	.word	0x00000000


	//----- nvinfo : EIATTR_FRAME_SIZE
	.align		4
.L_30:
        /*0084*/ 	.byte	0x04, 0x11
        /*0086*/ 	.short	(.L_32 - .L_31)
	.align		4
.L_31:
        /*0088*/ 	.word	index@(_Z11MC_nested_kfffiP17curandStateXORWOWPfS1_S1_S1_iiiii)
        /*008c*/ 	.word	0x00000000


	//----- nvinfo : EIATTR_MIN_STACK_SIZE
	.align		4
.L_32:
        /*0090*/ 	.byte	0x04, 0x12
        /*0092*/ 	.short	(.L_34 - .L_33)
	.align		4
.L_33:
        /*0094*/ 	.word	index@(_Z11MC_nested_kfffiP17curandStateXORWOWPfS1_S1_S1_iiiii)
        /*0098*/ 	.word	0x00000000


	//----- nvinfo : EIATTR_MIN_STACK_SIZE
	.align		4
.L_34:
        /*009c*/ 	.byte	0x04, 0x12
        /*009e*/ 	.short	(.L_36 - .L_35)
	.align		4
.L_35:
        /*00a0*/ 	.word	index@(_Z5MC_k2fffiP17curandStateXORWOWPfS1_S1_S1_ii)
        /*00a4*/ 	.word	0x00000000


	//----- nvinfo : EIATTR_MIN_STACK_SIZE
	.align		4
.L_36:
        /*00a8*/ 	.byte	0x04, 0x12
        /*00aa*/ 	.short	(.L_38 - .L_37)
	.align		4
.L_37:
        /*00ac*/ 	.word	index@(_Z26init_curand_nested_state_kiP17curandStateXORWOW)
        /*00b0*/ 	.word	0x00000000
.L_38:


//--------------------- .nv.compat                --------------------------
	.section	.nv.compat,"",@"SHT_CUDA_COMPAT_INFO"
	.align	4
        /*0000*/ 	.byte	0x02, 0x09, 0x00, 0x00, 0x02, 0x02, 0x01, 0x00, 0x02, 0x05, 0x05, 0x00, 0x03, 0x07, 0x01, 0x01
        /*0010*/ 	.byte	0x02, 0x03, 0x00, 0x00, 0x02, 0x06, 0x01, 0x00, 0x04, 0x0b, 0x08, 0x00, 0x01, 0x00, 0x00, 0x00
        /*0020*/ 	.byte	0x00, 0x00, 0x00, 0x00


//--------------------- .nv.info._Z11MC_nested_kfffiP17curandStateXORWOWPfS1_S1_S1_iiiii --------------------------
	.section	.nv.info._Z11MC_nested_kfffiP17curandStateXORWOWPfS1_S1_S1_iiiii,"",@"SHT_CUDA_INFO"
	.sectionflags	@""
	.align	4


	//----- nvinfo : EIATTR_CUDA_API_VERSION
	.align		4
        /*0000*/ 	.byte	0x04, 0x37
        /*0002*/ 	.short	(.L_40 - .L_39)
.L_39:
        /*0004*/ 	.word	0x00000082


	//----- nvinfo : EIATTR_KPARAM_INFO
	.align		4
.L_40:
        /*0008*/ 	.byte	0x04, 0x17
        /*000a*/ 	.short	(.L_42 - .L_41)
.L_41:
        /*000c*/ 	.word	0x00000000
        /*0010*/ 	.short	0x000d
        /*0012*/ 	.short	0x0048
        /*0014*/ 	.byte	0x00, 0xf0, 0x11, 0x00


	//----- nvinfo : EIATTR_KPARAM_INFO
	.align		4
.L_42:
        /*0018*/ 	.byte	0x04, 0x17
        /*001a*/ 	.short	(.L_44 - .L_43)
.L_43:
        /*001c*/ 	.word	0x00000000
        /*0020*/ 	.short	0x000c
        /*0022*/ 	.short	0x0044
        /*0024*/ 	.byte	0x00, 0xf0, 0x11, 0x00


	//----- nvinfo : EIATTR_KPARAM_INFO
	.align		4
.L_44:
        /*0028*/ 	.byte	0x04, 0x17
        /*002a*/ 	.short	(.L_46 - .L_45)
.L_45:
        /*002c*/ 	.word	0x00000000
        /*0030*/ 	.short	0x000b
        /*0032*/ 	.short	0x0040
        /*0034*/ 	.byte	0x00, 0xf0, 0x11, 0x00


	//----- nvinfo : EIATTR_KPARAM_INFO
	.align		4
.L_46:
        /*0038*/ 	.byte	0x04, 0x17
        /*003a*/ 	.short	(.L_48 - .L_47)
.L_47:
        /*003c*/ 	.word	0x00000000
        /*0040*/ 	.short	0x000a
        /*0042*/ 	.short	0x003c
        /*0044*/ 	.byte	0x00, 0xf0, 0x11, 0x00


	//----- nvinfo : EIATTR_KPARAM_INFO
	.align		4
.L_48:
        /*0048*/ 	.byte	0x04, 0x17
        /*004a*/ 	.short	(.L_50 - .L_49)
.L_49:
        /*004c*/ 	.word	0x00000000
        /*0050*/ 	.short	0x0009
        /*0052*/ 	.short	0x0038
        /*0054*/ 	.byte	0x00, 0xf0, 0x11, 0x00


	//----- nvinfo : EIATTR_KPARAM_INFO
	.align		4
.L_50:
        /*0058*/ 	.byte	0x04, 0x17
        /*005a*/ 	.short	(.L_52 - .L_51)
.L_51:
        /*005c*/ 	.word	0x00000000
        /*0060*/ 	.short	0x0008
        /*0062*/ 	.short	0x0030
        /*0064*/ 	.byte	0x00, 0xf5, 0x21, 0x00


	//----- nvinfo : EIATTR_KPARAM_INFO
	.align		4
.L_52:
        /*0068*/ 	.byte	0x04, 0x17
        /*006a*/ 	.short	(.L_54 - .L_53)
.L_53:
        /*006c*/ 	.word	0x00000000
        /*0070*/ 	.short	0x0007
        /*0072*/ 	.short	0x0028
        /*0074*/ 	.byte	0x00, 0xf5, 0x21, 0x00


	//----- nvinfo : EIATTR_KPARAM_INFO
	.align		4
.L_54:
        /*0078*/ 	.byte	0x04, 0x17
        /*007a*/ 	.short	(.L_56 - .L_55)
.L_55:
        /*007c*/ 	.word	0x00000000
        /*0080*/ 	.short	0x0006
        /*0082*/ 	.short	0x0020
        /*0084*/ 	.byte	0x00, 0xf5, 0x21, 0x00


	//----- nvinfo : EIATTR_KPARAM_INFO
	.align		4
.L_56:
        /*0088*/ 	.byte	0x04, 0x17
        /*008a*/ 	.short	(.L_58 - .L_57)
.L_57:
        /*008c*/ 	.word	0x00000000
        /*0090*/ 	.short	0x0005
        /*0092*/ 	.short	0x0018
        /*0094*/ 	.byte	0x00, 0xf5, 0x21, 0x00


	//----- nvinfo : EIATTR_KPARAM_INFO
	.align		4
.L_58:
        /*0098*/ 	.byte	0x04, 0x17
        /*009a*/ 	.short	(.L_60 - .L_59)
.L_59:
        /*009c*/ 	.word	0x00000000
        /*00a0*/ 	.short	0x0004
        /*00a2*/ 	.short	0x0010
        /*00a4*/ 	.byte	0x00, 0xf5, 0x21, 0x00


	//----- nvinfo : EIATTR_KPARAM_INFO
	.align		4
.L_60:
        /*00a8*/ 	.byte	0x04, 0x17
        /*00aa*/ 	.short	(.L_62 - .L_61)
.L_61:
        /*00ac*/ 	.word	0x00000000
        /*00b0*/ 	.short	0x0003
        /*00b2*/ 	.short	0x000c
        /*00b4*/ 	.byte	0x00, 0xf0, 0x11, 0x00


	//----- nvinfo : EIATTR_KPARAM_INFO
	.align		4
.L_62:
        /*00b8*/ 	.byte	0x04, 0x17
        /*00ba*/ 	.short	(.L_64 - .L_63)
.L_63:
        /*00bc*/ 	.word	0x00000000
        /*00c0*/ 	.short	0x0002
        /*00c2*/ 	.short	0x0008
        /*00c4*/ 	.byte	0x00, 0xf0, 0x11, 0x00


	//----- nvinfo : EIATTR_KPARAM_INFO
	.align		4
.L_64:
        /*00c8*/ 	.byte	0x04, 0x17
        /*00ca*/ 	.short	(.L_66 - .L_65)
.L_65:
        /*00cc*/ 	.word	0x00000000
        /*00d0*/ 	.short	0x0001
        /*00d2*/ 	.short	0x0004
        /*00d4*/ 	.byte	0x00, 0xf0, 0x11, 0x00


	//----- nvinfo : EIATTR_KPARAM_INFO
	.align		4
.L_66:
        /*00d8*/ 	.byte	0x04, 0x17
        /*00da*/ 	.short	(.L_68 - .L_67)
.L_67:
        /*00dc*/ 	.word	0x00000000
        /*00e0*/ 	.short	0x0000
        /*00e2*/ 	.short	0x0000
        /*00e4*/ 	.byte	0x00, 0xf0, 0x11, 0x00


	//----- nvinfo : EIATTR_SPARSE_MMA_MASK
	.align		4
.L_68:
        /*00e8*/ 	.byte	0x03, 0x50
        /*00ea*/ 	.short	0x0000


	//----- nvinfo : EIATTR_MAXREG_COUNT
	.align		4
        /*00ec*/ 	.byte	0x03, 0x1b
        /*00ee*/ 	.short	0x00ff


	//----- nvinfo : EIATTR_NUM_BARRIERS
	.align		4
        /*00f0*/ 	.byte	0x02, 0x4c
        /*00f2*/ 	.byte	0x01
	.zero		1


	//----- nvinfo : EIATTR_MERCURY_ISA_VERSION
	.align		4
        /*00f4*/ 	.byte	0x03, 0x5f
        /*00f6*/ 	.short	0x0101


	//----- nvinfo : EIATTR_VRC_CTA_INIT_COUNT
	.align		4
        /*00f8*/ 	.byte	0x02, 0x4a
	.zero		1
	.zero		1


	//----- nvinfo : EIATTR_EXIT_INSTR_OFFSETS
	.align		4
        /*00fc*/ 	.byte	0x04, 0x1c
        /*00fe*/ 	.short	(.L_70 - .L_69)


	//   ....[0]....
.L_69:
        /*0100*/ 	.word	0x00000050


	//   ....[1]....
        /*0104*/ 	.word	0x000030a0


	//----- nvinfo : EIATTR_CRS_STACK_SIZE
	.align		4
.L_70:
        /*0108*/ 	.byte	0x04, 0x1e
        /*010a*/ 	.short	(.L_72 - .L_71)
.L_71:
        /*010c*/ 	.word	0x00000000


	//----- nvinfo : EIATTR_CBANK_PARAM_SIZE
	.align		4
.L_72:
        /*0110*/ 	.byte	0x03, 0x19
        /*0112*/ 	.short	0x004c


	//----- nvinfo : EIATTR_PARAM_CBANK
	.align		4
        /*0114*/ 	.byte	0x04, 0x0a
        /*0116*/ 	.short	(.L_74 - .L_73)
	.align		4
.L_73:
        /*0118*/ 	.word	index@(.nv.constant0._Z11MC_nested_kfffiP17curandStateXORWOWPfS1_S1_S1_iiiii)
        /*011c*/ 	.short	0x0380
        /*011e*/ 	.short	0x004c


	//----- nvinfo : EIATTR_SW_WAR
	.align		4
.L_74:
        /*0120*/ 	.byte	0x04, 0x36
        /*0122*/ 	.short	(.L_76 - .L_75)
.L_75:
        /*0124*/ 	.word	0x00000008
.L_76:


//--------------------- .nv.info._Z5MC_k2fffiP17curandStateXORWOWPfS1_S1_S1_ii --------------------------
	.section	.nv.info._Z5MC_k2fffiP17curandStateXORWOWPfS1_S1_S1_ii,"",@"SHT_CUDA_INFO"
	.sectionflags	@""
	.align	4


	//----- nvinfo : EIATTR_CUDA_API_VERSION
	.align		4
        /*0000*/ 	.byte	0x04, 0x37
        /*0002*/ 	.short	(.L_78 - .L_77)
.L_77:
        /*0004*/ 	.word	0x00000082


	//----- nvinfo : EIATTR_KPARAM_INFO
	.align		4
.L_78:
        /*0008*/ 	.byte	0x04, 0x17
        /*000a*/ 	.short	(.L_80 - .L_79)
.L_79:
        /*000c*/ 	.word	0x00000000
        /*0010*/ 	.short	0x000a
        /*0012*/ 	.short	0x003c
        /*0014*/ 	.byte	0x00, 0xf0, 0x11, 0x00


	//----- nvinfo : EIATTR_KPARAM_INFO
	.align		4
.L_80:
        /*0018*/ 	.byte	0x04, 0x17
        /*001a*/ 	.short	(.L_82 - .L_81)
.L_81:
        /*001c*/ 	.word	0x00000000
        /*0020*/ 	.short	0x0009
        /*0022*/ 	.short	0x0038
        /*0024*/ 	.byte	0x00, 0xf0, 0x11, 0x00


	//----- nvinfo : EIATTR_KPARAM_INFO
	.align		4
.L_82:
        /*0028*/ 	.byte	0x04, 0x17
        /*002a*/ 	.short	(.L_84 - .L_83)
.L_83:
        /*002c*/ 	.word	0x00000000
        /*0030*/ 	.short	0x0008
        /*0032*/ 	.short	0x0030
        /*0034*/ 	.byte	0x00, 0xf5, 0x21, 0x00


	//----- nvinfo : EIATTR_KPARAM_INFO
	.align		4
.L_84:
        /*0038*/ 	.byte	0x04, 0x17
        /*003a*/ 	.short	(.L_86 - .L_85)
.L_85:
        /*003c*/ 	.word	0x00000000
        /*0040*/ 	.short	0x0007
        /*0042*/ 	.short	0x0028
        /*0044*/ 	.byte	0x00, 0xf5, 0x21, 0x00


	//----- nvinfo : EIATTR_KPARAM_INFO
	.align		4
.L_86:
        /*0048*/ 	.byte	0x04, 0x17
        /*004a*/ 	.short	(.L_88 - .L_87)
.L_87:
        /*004c*/ 	.word	0x00000000
        /*0050*/ 	.short	0x0006
        /*0052*/ 	.short	0x0020
        /*0054*/ 	.byte	0x00, 0xf5, 0x21, 0x00


	//----- nvinfo : EIATTR_KPARAM_INFO
	.align		4
.L_88:
        /*0058*/ 	.byte	0x04, 0x17
        /*005a*/ 	.short	(.L_90 - .L_89)
.L_89:
        /*005c*/ 	.word	0x00000000
        /*0060*/ 	.short	0x0005
        /*0062*/ 	.short	0x0018
        /*0064*/ 	.byte	0x00, 0xf5, 0x21, 0x00


	//----- nvinfo : EIATTR_KPARAM_INFO
	.align		4
.L_90:
        /*0068*/ 	.byte	0x04, 0x17
        /*006a*/ 	.short	(.L_92 - .L_91)
.L_91:
        /*006c*/ 	.word	0x00000000
        /*0070*/ 	.short	0x0004
        /*0072*/ 	.short	0x0010
        /*0074*/ 	.byte	0x00, 0xf5, 0x21, 0x00


	//----- nvinfo : EIATTR_KPARAM_INFO
	.align		4
.L_92:
        /*0078*/ 	.byte	0x04, 0x17
        /*007a*/ 	.short	(.L_94 - .L_93)
.L_93:
        /*007c*/ 	.word	0x00000000
        /*0080*/ 	.short	0x0003
        /*0082*/ 	.short	0x000c
        /*0084*/ 	.byte	0x00, 0xf0, 0x11, 0x00


	//----- nvinfo : EIATTR_KPARAM_INFO
	.align		4
.L_94:
        /*0088*/ 	.byte	0x04, 0x17
        /*008a*/ 	.short	(.L_96 - .L_95)
.L_95:
        /*008c*/ 	.word	0x00000000
        /*0090*/ 	.short	0x0002
        /*0092*/ 	.short	0x0008
        /*0094*/ 	.byte	0x00, 0xf0, 0x11, 0x00


	//----- nvinfo : EIATTR_KPARAM_INFO
	.align		4
.L_96:
        /*0098*/ 	.byte	0x04, 0x17
        /*009a*/ 	.short	(.L_98 - .L_97)
.L_97:
        /*009c*/ 	.word	0x00000000
        /*00a0*/ 	.short	0x0001
        /*00a2*/ 	.short	0x0004
        /*00a4*/ 	.byte	0x00, 0xf0, 0x11, 0x00


	//----- nvinfo : EIATTR_KPARAM_INFO
	.align		4
.L_98:
        /*00a8*/ 	.byte	0x04, 0x17
        /*00aa*/ 	.short	(.L_100 - .L_99)
.L_99:
        /*00ac*/ 	.word	0x00000000
        /*00b0*/ 	.short	0x0000
        /*00b2*/ 	.short	0x0000
        /*00b4*/ 	.byte	0x00, 0xf0, 0x11, 0x00


	//----- nvinfo : EIATTR_SPARSE_MMA_MASK
	.align		4
.L_100:
        /*00b8*/ 	.byte	0x03, 0x50
        /*00ba*/ 	.short	0x0000


	//----- nvinfo : EIATTR_MAXREG_COUNT
	.align		4
        /*00bc*/ 	.byte	0x03, 0x1b
        /*00be*/ 	.short	0x00ff


	//----- nvinfo : EIATTR_MERCURY_ISA_VERSION
	.align		4
        /*00c0*/ 	.byte	0x03, 0x5f
        /*00c2*/ 	.short	0x0101


	//----- nvinfo : EIATTR_VRC_CTA_INIT_COUNT
	.align		4
        /*00c4*/ 	.byte	0x02, 0x4a
	.zero		1
	.zero		1


	//----- nvinfo : EIATTR_EXIT_INSTR_OFFSETS
	.align		4
        /*00c8*/ 	.byte	0x04, 0x1c
        /*00ca*/ 	.short	(.L_102 - .L_101)


	//   ....[0]....
.L_101:
        /*00cc*/ 	.word	0x00000050


	//   ....[1]....
        /*00d0*/ 	.word	0x00001870


	//   ....[2]....
        /*00d4*/ 	.word	0x00001aa0


	//   ....[3]....
        /*00d8*/ 	.word	0x00001bb0


	//   ....[4]....
        /*00dc*/ 	.word	0x00001c80


	//   ....[5]....
        /*00e0*/ 	.word	0x00001ce0


	//----- nvinfo : EIATTR_CRS_STACK_SIZE
	.align		4
.L_102:
        /*00e4*/ 	.byte	0x04, 0x1e
        /*00e6*/ 	.short	(.L_104 - .L_103)
.L_103:
        /*00e8*/ 	.word	0x00000000


	//----- nvinfo : EIATTR_CBANK_PARAM_SIZE
	.align		4
.L_104:
        /*00ec*/ 	.byte	0x03, 0x19
        /*00ee*/ 	.short	0x0040


	//----- nvinfo : EIATTR_PARAM_CBANK
	.align		4
        /*00f0*/ 	.byte	0x04, 0x0a
        /*00f2*/ 	.short	(.L_106 - .L_105)
	.align		4
.L_105:
        /*00f4*/ 	.word	index@(.nv.constant0._Z5MC_k2fffiP17curandStateXORWOWPfS1_S1_S1_ii)
        /*00f8*/ 	.short	0x0380
        /*00fa*/ 	.short	0x0040


	//----- nvinfo : EIATTR_SW_WAR
	.align		4
.L_106:
        /*00fc*/ 	.byte	0x04, 0x36
        /*00fe*/ 	.short	(.L_108 - .L_107)
.L_107:
        /*0100*/ 	.word	0x00000008
.L_108:


//--------------------- .nv.info._Z26init_curand_nested_state_kiP17curandStateXORWOW --------------------------
	.section	.nv.info._Z26init_curand_nested_state_kiP17curandStateXORWOW,"",@"SHT_CUDA_INFO"
	.sectionflags	@""
	.align	4


	//----- nvinfo : EIATTR_CUDA_API_VERSION
	.align		4
        /*0000*/ 	.byte	0x04, 0x37
        /*0002*/ 	.short	(.L_110 - .L_109)
.L_109:
        /*0004*/ 	.word	0x00000082


	//----- nvinfo : EIATTR_KPARAM_INFO
	.align		4
.L_110:
        /*0008*/ 	.byte	0x04, 0x17
        /*000a*/ 	.short	(.L_112 - .L_111)
.L_111:
        /*000c*/ 	.word	0x00000000
        /*0010*/ 	.short	0x0001
        /*0012*/ 	.short	0x0008
        /*0014*/ 	.byte	0x00, 0xf5, 0x21, 0x00


	//----- nvinfo : EIATTR_KPARAM_INFO
	.align		4
.L_112:
        /*0018*/ 	.byte	0x04, 0x17
        /*001a*/ 	.short	(.L_114 - .L_113)
.L_113:
        /*001c*/ 	.word	0x00000000
        /*0020*/ 	.short	0x0000
        /*0022*/ 	.short	0x0000
        /*0024*/ 	.byte	0x00, 0xf0, 0x11, 0x00


	//----- nvinfo : EIATTR_SPARSE_MMA_MASK
	.align		4
.L_114:
        /*0028*/ 	.byte	0x03, 0x50
        /*002a*/ 	.short	0x0000


	//----- nvinfo : EIATTR_MAXREG_COUNT
	.align		4
        /*002c*/ 	.byte	0x03, 0x1b
        /*002e*/ 	.short	0x00ff


	//----- nvinfo : EIATTR_MERCURY_ISA_VERSION
	.align		4
        /*0030*/ 	.byte	0x03, 0x5f
        /*0032*/ 	.short	0x0101


	//----- nvinfo : EIATTR_VRC_CTA_INIT_COUNT
	.align		4
        /*0034*/ 	.byte	0x02, 0x4a
	.zero		1
	.zero		1


	//----- nvinfo : EIATTR_EXIT_INSTR_OFFSETS
	.align		4
        /*0038*/ 	.byte	0x04, 0x1c
        /*003a*/ 	.short	(.L_116 - .L_115)


	//   ....[0]....
.L_115:
        /*003c*/ 	.word	0x00000f10


	//----- nvinfo : EIATTR_CRS_STACK_SIZE
	.align		4
.L_116:
        /*0040*/ 	.byte	0x04, 0x1e
        /*0042*/ 	.short	(.L_118 - .L_117)
.L_117:
        /*0044*/ 	.word	0x00000000


	//----- nvinfo : EIATTR_CBANK_PARAM_SIZE
	.align		4
.L_118:
        /*0048*/ 	.byte	0x03, 0x19
        /*004a*/ 	.short	0x0010


	//----- nvinfo : EIATTR_PARAM_CBANK
	.align		4
        /*004c*/ 	.byte	0x04, 0x0a
        /*004e*/ 	.short	(.L_120 - .L_119)
	.align		4
.L_119:
        /*0050*/ 	.word	index@(.nv.constant0._Z26init_curand_nested_state_kiP17curandStateXORWOW)
        /*0054*/ 	.short	0x0380
        /*0056*/ 	.short	0x0010


	//----- nvinfo : EIATTR_SW_WAR
	.align		4
.L_120:
        /*0058*/ 	.byte	0x04, 0x36
        /*005a*/ 	.short	(.L_122 - .L_121)
.L_121:
        /*005c*/ 	.word	0x00000008
.L_122:


//--------------------- .nv.callgraph             --------------------------
	.section	.nv.callgraph,"",@"SHT_CUDA_CALLGRAPH"
	.align	4
	.sectionentsize	8
	.align		4
        /*0000*/ 	.word	0x00000000
	.align		4
        /*0004*/ 	.word	0xffffffff
	.align		4
        /*0008*/ 	.word	0x00000000
	.align		4
        /*000c*/ 	.word	0xfffffffe
	.align		4
        /*0010*/ 	.word	0x00000000
	.align		4
        /*0014*/ 	.word	0xfffffffd
	.align		4
        /*0018*/ 	.word	0x00000000
	.align		4
        /*001c*/ 	.word	0xfffffffc


//--------------------- .nv.constant4             --------------------------
	.section	.nv.constant4,"a",@progbits
	.align	8
	.align		8
.nv.constant4:
        /*0000*/ 	.dword	precalc_xorwow_matrix
	.align		8
        /*0008*/ 	.dword	precalc_xorwow_offset_matrix
	.align		8
        /*0010*/ 	.dword	mrg32k3aM1
	.align		8
        /*0018*/ 	.dword	mrg32k3aM2
	.align		8
        /*0020*/ 	.dword	mrg32k3aM1SubSeq
	.align		8
        /*0028*/ 	.dword	mrg32k3aM2SubSeq
	.align		8
        /*0030*/ 	.dword	mrg32k3aM1Seq
	.align		8
        /*0038*/ 	.dword	mrg32k3aM2Seq


//--------------------- .nv.constant3             --------------------------
	.section	.nv.constant3,"a",@progbits
	.align	8
.nv.constant3:
	.type		__cr_lgamma_table,@object
	.size		__cr_lgamma_table,(.L_8 - __cr_lgamma_table)
__cr_lgamma_table:
        /*0000*/ 	.byte	0x00, 0x00, 0x00, 0x00, 0x00, 0x00, 0x00, 0x00, 0x00, 0x00, 0x00, 0x00, 0x00, 0x00, 0x00, 0x00
        /*0010*/ 	.byte	0xef, 0x39, 0xfa, 0xfe, 0x42, 0x2e, 0xe6, 0x3f, 0x02, 0x20, 0x2a, 0xfa, 0x0b, 0xab, 0xfc, 0x3f
        /*0020*/ 	.byte	0xf9, 0x2c, 0x92, 0x7c, 0xa7, 0x6c, 0x09, 0x40, 0xc9, 0x79, 0x44, 0x3c, 0x64, 0x26, 0x13, 0x40
        /*0030*/ 	.byte	0xca, 0x01, 0xcf, 0x3a, 0x27, 0x51, 0x1a, 0x40, 0x30, 0xcc, 0x2d, 0xf3, 0xe1, 0x0c, 0x21, 0x40
        /*0040*/ 	.byte	0x0d, 0xb7, 0xfc, 0x82, 0x8e, 0x35, 0x25, 0x40
.L_8:


//--------------------- .text._Z11MC_nested_kfffiP17curandStateXORWOWPfS1_S1_S1_iiiii --------------------------
	.section	.text._Z11MC_nested_kfffiP17curandStateXORWOWPfS1_S1_S1_iiiii,"ax",@progbits
	.align	128
        .global         _Z11MC_nested_kfffiP17curandStateXORWOWPfS1_S1_S1_iiiii
        .type           _Z11MC_nested_kfffiP17curandStateXORWOWPfS1_S1_S1_iiiii,@function
        .size           _Z11MC_nested_kfffiP17curandStateXORWOWPfS1_S1_S1_iiiii,(.L_x_127 - _Z11MC_nested_kfffiP17curandStateXORWOWPfS1_S1_S1_iiiii)
        .other          _Z11MC_nested_kfffiP17curandStateXORWOWPfS1_S1_S1_iiiii,@"STO_CUDA_ENTRY STV_DEFAULT"
_Z11MC_nested_kfffiP17curandStateXORWOWPfS1_S1_S1_iiiii:
.text._Z11MC_nested_kfffiP17curandStateXORWOWPfS1_S1_S1_iiiii:
[----:B------:R-:W-:Y:S08]  /*0000*/  LDC R1, c[0x0][0x37c] ;  /* 0x0000df00ff017b82 */ /* 0x000ff00000000800 */
[----:B------:R-:W0:Y:S08]  /*0010*/  LDC R0, c[0x0][0x3bc] ;  /* 0x0000ef00ff007b82 */ /* 0x000e300000000800 */
[----:B------:R-:W1:Y:S01]  /*0020*/  S2UR UR4, SR_CTAID.X ;  /* 0x00000000000479c3 */ /* 0x000e620000002500 */
[----:B0-----:R-:W-:-:S02]  /*0030*/  ISETP.GE.AND P0, PT, R0, 0x1, PT ;  /* 0x000000010000780c */ /* 0x001fc40003f06270 */
[----:B------:R-:W0:Y:S11]  /*0040*/  S2R R0, SR_CTAID.Y ;  /* 0x0000000000007919 */ /* 0x000e360000002600 */
[----:B-1----:R-:W-:Y:S05]  /*0050*/  @!P0 EXIT ;  /* 0x000000000000894d */ /* 0x002fea0003800000 */
[----:B------:R-:W1:Y:S01]  /*0060*/  S2R R4, SR_TID.X ;  /* 0x0000000000047919 */ /* 0x000e620000002100 */
[----:B------:R-:W1:Y:S01]  /*0070*/  LDCU UR16, c[0x0][0x360] ;  /* 0x00006c00ff1077ac */ /* 0x000e620008000800 */
[----:B------:R-:W0:Y:S01]  /*0080*/  LDC R5, c[0x0][0x374] ;  /* 0x0000dd00ff057b82 */ /* 0x000e220000000800 */
[----:B------:R-:W2:Y:S01]  /*0090*/  LDCU.64 UR14, c[0x0][0x358] ;  /* 0x00006b00ff0e77ac */ /* 0x000ea20008000a00 */
[----:B------:R-:W3:Y:S06]  /*00a0*/  LDCU UR6, c[0x0][0x384] ;  /* 0x00007080ff0677ac */ /* 0x000eec0008000800 */
[----:B------:R-:W4:Y:S01]  /*00b0*/  LDC.64 R2, c[0x0][0x390] ;  /* 0x0000e400ff027b82 */ /* 0x000f220000000a00 */
[----:B------:R-:W3:Y:S07]  /*00c0*/  LDCU UR8, c[0x0][0x3c8] ;  /* 0x00007900ff0877ac */ /* 0x000eee0008000800 */
[----:B------:R-:W3:Y:S01]  /*00d0*/  S2UR UR5, SR_CgaCtaId ;  /* 0x00000000000579c3 */ /* 0x000ee20000008800 */
[----:B0-----:R-:W-:-:S07]  /*00e0*/  IMAD R5, R5, UR4, R0 ;  /* 0x0000000405057c24 */ /* 0x001fce000f8e0200 */
[----:B------:R-:W3:Y:S01]  /*00f0*/  LDC.64 R8, c[0x0][0x388] ;  /* 0x0000e200ff087b82 */ /* 0x000ee20000000a00 */
[----:B-1----:R-:W-:-:S04]  /*0100*/  IMAD R7, R5, UR16, R4 ;  /* 0x0000001005077c24 */ /* 0x002fc8000f8e0204 */
[----:B----4-:R-:W-:-:S05]  /*0110*/  IMAD.WIDE R2, R7, 0x30, R2 ;  /* 0x0000003007027825 */ /* 0x010fca00078e0202 */
[----:B--2---:R0:W5:Y:S04]  /*0120*/  LDG.E.64 R20, desc[UR14][R2.64] ;  /* 0x0000000e02147981 */ /* 0x004168000c1e1b00 */
[----:B------:R0:W5:Y:S04]  /*0130*/  LDG.E.64 R18, desc[UR14][R2.64+0x8] ;  /* 0x0000080e02127981 */ /* 0x000168000c1e1b00 */
[----:B------:R0:W5:Y:S01]  /*0140*/  LDG.E.64 R16, desc[UR14][R2.64+0x10] ;  /* 0x0000100e02107981 */ /* 0x000162000c1e1b00 */
[----:B------:R-:W-:Y:S01]  /*0150*/  UMOV UR4, 0x400 ;  /* 0x0000040000047882 */ /* 0x000fe20000000000 */
[----:B---3--:R-:W-:Y:S01]  /*0160*/  FMUL R6, R8, UR6 ;  /* 0x0000000608067c20 */ /* 0x008fe20008400000 */
[----:B------:R-:W-:Y:S01]  /*0170*/  ULEA UR4, UR5, UR4, 0x18 ;  /* 0x0000000405047291 */ /* 0x000fe2000f8ec0ff */
[----:B------:R-:W-:Y:S01]  /*0180*/  I2FP.F32.S32 R7, R9 ;  /* 0x0000000900077245 */ /* 0x000fe20000201400 */
[----:B------:R-:W-:Y:S01]  /*0190*/  UMOV UR7, 0x1 ;  /* 0x0000000100077882 */ /* 0x000fe20000000000 */
[----:B------:R-:W-:Y:S01]  /*01a0*/  IADD3 R8, PT, PT, R9, -0x2, RZ ;  /* 0xfffffffe09087810 */ /* 0x000fe20007ffe0ff */
[----:B------:R-:W-:Y:S01]  /*01b0*/  ULEA UR12, UR16, UR4, 0x2 ;  /* 0x00000004100c7291 */ /* 0x000fe2000f8e10ff */
[----:B------:R-:W-:Y:S01]  /*01c0*/  I2FP.F32.S32 R9, UR8 ;  /* 0x0000000800097c45 */ /* 0x000fe20008201400 */
[----:B------:R-:W-:Y:S01]  /*01d0*/  UMOV UR13, 0xb0f8a ;  /* 0x000b0f8a000d7882 */ /* 0x000fe20000000000 */
[----:B------:R-:W-:Y:S01]  /*01e0*/  LEA R10, R4, UR4, 0x2 ;  /* 0x00000004040a7c11 */ /* 0x000fe2000f8e10ff */
[----:B0-----:R-:W-:-:S08]  /*01f0*/  UMOV UR4, URZ ;  /* 0x000000ff00047c82 */ /* 0x001fd00008000000 */
.L_x_57:
[----:B0-----:R-:W0:Y:S02]  /*0200*/  LDCU UR5, c[0x0][0x3c4] ;  /* 0x00007880ff0577ac */ /* 0x001e240008000800 */
[----:B0-----:R-:W-:-:S09]  /*0210*/  UISETP.GE.AND UP0, UPT, UR5, 0x1, UPT ;  /* 0x000000010500788c */ /* 0x001fd2000bf06270 */
[----:B-1----:R-:W-:Y:S05]  /*0220*/  BRA.U !UP0, `(.L_x_0) ;  /* 0x0000002d08807547 */ /* 0x002fea000b800000 */
[----:B------:R-:W0:Y:S01]  /*0230*/  MUFU.RCP R0, R7 ;  /* 0x0000000700007308 */ /* 0x000e220000001000 */
[----:B------:R-:W-:Y:S01]  /*0240*/  I2FP.F32.U32 R13, UR7 ;  /* 0x00000007000d7c45 */ /* 0x000fe20008201000 */
[----:B------:R-:W-:-:S06]  /*0250*/  UIADD3 UR17, UPT, UPT, UR7, -0x1, URZ ;  /* 0xffffffff07117890 */ /* 0x000fcc000fffe0ff */
[----:B------:R-:W1:Y:S01]  /*0260*/  FCHK P0, R13, R7 ;  /* 0x000000070d007302 */ /* 0x000e620000000000 */
[----:B0-----:R-:W-:-:S04]  /*0270*/  FFMA R3, -R7, R0, 1 ;  /* 0x3f80000007037423 */ /* 0x001fc80000000100 */
[----:B------:R-:W-:-:S04]  /*0280*/  FFMA R0, R0, R3, R0 ;  /* 0x0000000300007223 */ /* 0x000fc80000000000 */
[----:B------:R-:W-:-:S04]  /*0290*/  FFMA R11, R13, R0, RZ ;  /* 0x000000000d0b7223 */ /* 0x000fc800000000ff */
[----:B------:R-:W-:-:S04]  /*02a0*/  FFMA R2, -R7, R11, R13 ;  /* 0x0000000b07027223 */ /* 0x000fc8000000010d */
[----:B------:R-:W-:Y:S01]  /*02b0*/  FFMA R11, R0, R2, R11 ;  /* 0x00000002000b7223 */ /* 0x000fe2000000000b */
[----:B-1----:R-:W-:Y:S06]  /*02c0*/  @!P0 BRA `(.L_x_1) ;  /* 0x0000000000148947 */ /* 0x002fec0003800000 */
[----:B------:R-:W-:Y:S01]  /*02d0*/  IMAD.MOV.U32 R0, RZ, RZ, R13 ;  /* 0x000000ffff007224 */ /* 0x000fe200078e000d */
[----:B------:R-:W-:Y:S02]  /*02e0*/  MOV R33, R7 ;  /* 0x0000000700217202 */ /* 0x000fe40000000f00 */
[----:B------:R-:W-:-:S07]  /*02f0*/  MOV R3, 0x310 ;  /* 0x0000031000037802 */ /* 0x000fce0000000f00 */
[----:B-----5:R-:W-:Y:S05]  /*0300*/  CALL.REL.NOINC `($__internal_2_$__cuda_sm3x_div_rn_noftz_f32_slowpath) ;  /* 0x0000003000947944 */ /* 0x020fea0003c00000 */
[----:B------:R-:W-:-:S07]  /*0310*/  IMAD.MOV.U32 R11, RZ, RZ, R0 ;  /* 0x000000ffff0b7224 */ /* 0x000fce00078e0000 */
.L_x_1:
[----:B------:R-:W-:Y:S01]  /*0320*/  UIADD3 UR10, UPT, UPT, UR7, 0x1, URZ ;  /* 0x00000001070a7890 */ /* 0x000fe2000fffe0ff */
[----:B------:R-:W0:Y:S05]  /*0330*/  LDCU UR9, c[0x0][0x38c] ;  /* 0x00007180ff0977ac */ /* 0x000e2a0008000800 */
[----:B------:R-:W-:Y:S01]  /*0340*/  I2FP.F32.U32 R2, UR10 ;  /* 0x0000000a00027c45 */ /* 0x000fe20008201000 */
[----:B------:R-:W-:-:S03]  /*0350*/  ULOP3.LUT UR18, UR7, 0xfffffffe, URZ, 0xc0, !UPT ;  /* 0xfffffffe07127892 */ /* 0x000fc6000f8ec0ff */
[----:B------:R-:W1:Y:S08]  /*0360*/  MUFU.RCP R3, R2 ;  /* 0x0000000200037308 */ /* 0x000e700000001000 */
[----:B------:R-:W2:Y:S01]  /*0370*/  FCHK P0, R13, R2 ;  /* 0x000000020d007302 */ /* 0x000ea20000000000 */
[----:B0-----:R-:W-:Y:S01]  /*0380*/  UIADD3 UR9, UPT, UPT, UR4, -UR9, URZ ;  /* 0x8000000904097290 */ /* 0x001fe2000fffe0ff */
[----:B-1----:R-:W-:-:S04]  /*0390*/  FFMA R0, -R2, R3, 1 ;  /* 0x3f80000002007423 */ /* 0x002fc80000000103 */
[----:B------:R-:W-:-:S04]  /*03a0*/  FFMA R0, R3, R0, R3 ;  /* 0x0000000003007223 */ /* 0x000fc80000000003 */
[----:B------:R-:W-:-:S04]  /*03b0*/  FFMA R3, R13, R0, RZ ;  /* 0x000000000d037223 */ /* 0x000fc800000000ff */
[----:B------:R-:W-:-:S04]  /*03c0*/  FFMA R12, -R2, R3, R13 ;  /* 0x00000003020c7223 */ /* 0x000fc8000000010d */
[----:B------:R-:W-:Y:S01]  /*03d0*/  FFMA R12, R0, R12, R3 ;  /* 0x0000000c000c7223 */ /* 0x000fe20000000003 */
[----:B--2---:R-:W-:Y:S06]  /*03e0*/  @!P0 BRA `(.L_x_2) ;  /* 0x0000000000148947 */ /* 0x004fec0003800000 */
[----:B------:R-:W-:Y:S01]  /*03f0*/  MOV R0, R13 ;  /* 0x0000000d00007202 */ /* 0x000fe20000000f00 */
[----:B------:R-:W-:Y:S01]  /*0400*/  IMAD.MOV.U32 R33, RZ, RZ, R2 ;  /* 0x000000ffff217224 */ /* 0x000fe200078e0002 */
[----:B------:R-:W-:-:S07]  /*0410*/  MOV R3, 0x430 ;  /* 0x0000043000037802 */ /* 0x000fce0000000f00 */
[----:B-----5:R-:W-:Y:S05]  /*0420*/  CALL.REL.NOINC `($__internal_2_$__cuda_sm3x_div_rn_noftz_f32_slowpath) ;  /* 0x00000030004c7944 */ /* 0x020fea0003c00000 */
[----:B------:R-:W-:-:S07]  /*0430*/  MOV R12, R0 ;  /* 0x00000000000c7202 */ /* 0x000fce0000000f00 */
.L_x_2:
[----:B------:R-:W-:-:S05]  /*0440*/  VIADD R0, R2, 0x1800000 ;  /* 0x0180000002007836 */ /* 0x000fca0000000000 */
[----:B------:R-:W-:-:S04]  /*0450*/  LOP3.LUT R0, R0, 0x7f800000, RZ, 0xc0, !PT ;  /* 0x7f80000000007812 */ /* 0x000fc800078ec0ff */
[----:B------:R-:W-:-:S13]  /*0460*/  ISETP.GT.U32.AND P0, PT, R0, 0x1ffffff, PT ;  /* 0x01ffffff0000780c */ /* 0x000fda0003f04070 */
[----:B------:R-:W-:Y:S05]  /*0470*/  @P0 BRA `(.L_x_3) ;  /* 0x0000000000140947 */ /* 0x000fea0003800000 */
[----:B------:R-:W-:Y:S02]  /*0480*/  MOV R33, R2 ;  /* 0x0000000200217202 */ /* 0x000fe40000000f00 */
[----:B------:R-:W-:-:S07]  /*0490*/  MOV R29, 0x4b0 ;  /* 0x000004b0001d7802 */ /* 0x000fce0000000f00 */
[----:B-----5:R-:W-:Y:S05]  /*04a0*/  CALL.REL.NOINC `($__internal_0_$__cuda_sm20_rcp_rn_f32_slowpath) ;  /* 0x0000002c00007944 */ /* 0x020fea0003c00000 */
[----:B------:R-:W-:Y:S01]  /*04b0*/  IMAD.MOV.U32 R13, RZ, RZ, R28 ;  /* 0x000000ffff0d7224 */ /* 0x000fe200078e001c */
[----:B------:R-:W-:Y:S06]  /*04c0*/  BRA `(.L_x_4) ;  /* 0x0000000000107947 */ /* 0x000fec0003800000 */
.L_x_3:
[----:B------:R-:W0:Y:S02]  /*04d0*/  MUFU.RCP R13, R2 ;  /* 0x00000002000d7308 */ /* 0x000e240000001000 */
[----:B0-----:R-:W-:-:S04]  /*04e0*/  FFMA R0, R2, R13, -1 ;  /* 0xbf80000002007423 */ /* 0x001fc8000000000d */
[----:B------:R-:W-:-:S04]  /*04f0*/  FADD.FTZ R0, -R0, -RZ ;  /* 0x800000ff00007221 */ /* 0x000fc80000010100 */
[----:B------:R-:W-:-:S07]  /*0500*/  FFMA R13, R13, R0, R13 ;  /* 0x000000000d0d7223 */ /* 0x000fce000000000d */
.L_x_4:
[----:B------:R-:W-:-:S05]  /*0510*/  UMOV UR5, URZ ;  /* 0x000000ff00057c82 */ /* 0x000fca0008000000 */
.L_x_56:
[----:B0-----:R-:W0:Y:S01]  /*0520*/  LDCU UR8, c[0x0][0x3c4] ;  /* 0x00007880ff0877ac */ /* 0x001e220008000800 */
[----:B-1----:R-:W1:Y:S01]  /*0530*/  LDC R14, c[0x0][0x3b8] ;  /* 0x0000ee00ff0e7b82 */ /* 0x002e620000000800 */
[----:B------:R-:W-:Y:S01]  /*0540*/  ISETP.NE.AND P2, PT, R4, RZ, PT ;  /* 0x000000ff0400720c */ /* 0x000fe20003f45270 */
[----:B------:R-:W-:Y:S01]  /*0550*/  BSSY.RECONVERGENT B0, `(.L_x_5) ;  /* 0x000014d000007945 */ /* 0x000fe20003800200 */
[----:B0-----:R-:W-:Y:S02]  /*0560*/  UIMAD UR6, UR17, UR8, UR5 ;  /* 0x00000008110672a4 */ /* 0x001fe4000f8e0205 */
[----:B------:R-:W-:-:S04]  /*0570*/  UIADD3 UR5, UPT, UPT, UR5, 0x1, URZ ;  /* 0x0000000105057890 */ /* 0x000fc8000fffe0ff */
[----:B------:R-:W-:Y:S01]  /*0580*/  UISETP.NE.AND UP0, UPT, UR5, UR8, UPT ;  /* 0x000000080500728c */ /* 0x000fe2000bf05270 */
[----:B-1----:R-:W-:-:S04]  /*0590*/  IMAD R14, R14, UR6, R5 ;  /* 0x000000060e0e7c24 */ /* 0x002fc8000f8e0205 */
[----:B------:R-:W-:Y:S06]  /*05a0*/  @P2 BRA `(.L_x_6) ;  /* 0x00000014001c2947 */ /* 0x000fec0003800000 */
[----:B------:R-:W0:Y:S01]  /*05b0*/  LDCU UR6, c[0x0][0x380] ;  /* 0x00007000ff0677ac */ /* 0x000e220008000800 */
[----:B------:R-:W-:Y:S02]  /*05c0*/  HFMA2 R15, -RZ, RZ, 0, 0 ;  /* 0x00000000ff0f7431 */ /* 0x000fe400000001ff */
[----:B------:R-:W-:Y:S01]  /*05d0*/  IMAD.MOV.U32 R24, RZ, RZ, RZ ;  /* 0x000000ffff187224 */ /* 0x000fe200078e00ff */
[----:B-----5:R-:W-:Y:S01]  /*05e0*/  MOV R0, R20 ;  /* 0x0000001400007202 */ /* 0x020fe20000000f00 */
[----:B------:R-:W-:Y:S01]  /*05f0*/  UISETP.NE.AND UP1, UPT, UR4, URZ, UPT ;  /* 0x000000ff0400728c */ /* 0x000fe2000bf25270 */
[----:B0-----:R-:W-:-:S08]  /*0600*/  IMAD.U32 R22, RZ, RZ, UR6 ;  /* 0x00000006ff167e24 */ /* 0x001fd0000f8e00ff */
[----:B------:R-:W-:Y:S05]  /*0610*/  BRA.U !UP1, `(.L_x_7) ;  /* 0x0000000d09347547 */ /* 0x000fea000b800000 */
[----:B------:R-:W-:Y:S01]  /*0620*/  IADD3 R23, PT, PT, R20, 0xb0f8a, RZ ;  /* 0x000b0f8a14177810 */ /* 0x000fe20007ffe0ff */
[----:B------:R-:W-:Y:S01]  /*0630*/  IMAD.MOV.U32 R15, RZ, RZ, RZ ;  /* 0x000000ffff0f7224 */ /* 0x000fe200078e00ff */
[----:B------:R-:W-:Y:S01]  /*0640*/  MOV R24, RZ ;  /* 0x000000ff00187202 */ /* 0x000fe20000000f00 */
[----:B------:R-:W-:-:S07]  /*0650*/  IMAD.U32 R22, RZ, RZ, UR6 ;  /* 0x00000006ff167e24 */ /* 0x000fce000f8e00ff */
.L_x_20:
[----:B------:R-:W-:Y:S01]  /*0660*/  SHF.R.U32.HI R0, RZ, 0x2, R21 ;  /* 0x00000002ff007819 */ /* 0x000fe20000011615 */
[----:B------:R-:W-:Y:S01]  /*0670*/  IMAD.MOV.U32 R26, RZ, RZ, 0x3e055027 ;  /* 0x3e055027ff1a7424 */ /* 0x000fe200078e00ff */
[----:B------:R-:W-:Y:S01]  /*0680*/  SHF.L.U32 R2, R17, 0x4, RZ ;  /* 0x0000000411027819 */ /* 0x000fe200000006ff */
[----:B------:R-:W-:Y:S01]  /*0690*/  BSSY.RECONVERGENT B1, `(.L_x_8) ;  /* 0x000003a000017945 */ /* 0x000fe20003800200 */
[----:B------:R-:W-:Y:S02]  /*06a0*/  LOP3.LUT R0, R0, R21, RZ, 0x3c, !PT ;  /* 0x0000001500007212 */ /* 0x000fe400078e3cff */
[----:B------:R-:W-:-:S03]  /*06b0*/  MOV R27, 0x7f800000 ;  /* 0x7f800000001b7802 */ /* 0x000fc60000000f00 */
[----:B------:R-:W-:-:S05]  /*06c0*/  IMAD.SHL.U32 R3, R0, 0x2, RZ ;  /* 0x0000000200037824 */ /* 0x000fca00078e00ff */
[----:B------:R-:W-:-:S04]  /*06d0*/  LOP3.LUT R3, R17, R2, R3, 0x96, !PT ;  /* 0x0000000211037212 */ /* 0x000fc800078e9603 */
[----:B------:R-:W-:Y:S01]  /*06e0*/  LOP3.LUT R25, R3, R0, RZ, 0x3c, !PT ;  /* 0x0000000003197212 */ /* 0x000fe200078e3cff */
[----:B------:R-:W-:-:S03]  /*06f0*/  HFMA2 R3, -RZ, RZ, 0.1171875, 0 ;  /* 0x2f800000ff037431 */ /* 0x000fc600000001ff */
[----:B------:R-:W-:-:S04]  /*0700*/  IADD3 R0, PT, PT, R23, -0x587c5, R25 ;  /* 0xfffa783b17007810 */ /* 0x000fc80007ffe019 */
[----:B------:R-:W-:-:S05]  /*0710*/  I2FP.F32.U32 R0, R0 ;  /* 0x0000000000007245 */ /* 0x000fca0000201000 */
[----:B------:R-:W-:-:S05]  /*0720*/  FFMA R0, R0, R3, 1.1641532182693481445e-10 ;  /* 0x2f00000000007423 */ /* 0x000fca0000000003 */
[----:B------:R-:W-:-:S13]  /*0730*/  FSETP.GEU.AND P0, PT, R0, 1.175494350822287508e-38, PT ;  /* 0x008000000000780b */ /* 0x000fda0003f0e000 */
[----:B------:R-:W-:-:S04]  /*0740*/  @!P0 FMUL R0, R0, 8388608 ;  /* 0x4b00000000008820 */ /* 0x000fc80000400000 */
[----:B------:R-:W-:-:S05]  /*0750*/  VIADD R2, R0, 0xc0d55555 ;  /* 0xc0d5555500027836 */ /* 0x000fca0000000000 */
[----:B------:R-:W-:-:S04]  /*0760*/  LOP3.LUT R3, R2, 0xff800000, RZ, 0xc0, !PT ;  /* 0xff80000002037812 */ /* 0x000fc800078ec0ff */
[-C--:B------:R-:W-:Y:S02]  /*0770*/  IADD3 R2, PT, PT, R0, -R3.reuse, RZ ;  /* 0x8000000300027210 */ /* 0x080fe40007ffe0ff */
[----:B------:R-:W-:-:S03]  /*0780*/  I2FP.F32.S32 R3, R3 ;  /* 0x0000000300037245 */ /* 0x000fc60000201400 */
[----:B------:R-:W-:-:S04]  /*0790*/  FADD R21, R2, -1 ;  /* 0xbf80000002157421 */ /* 0x000fc80000000000 */
[----:B------:R-:W-:-:S04]  /*07a0*/  FFMA R2, R21, -R26, 0.14084610342979431152 ;  /* 0x3e1039f615027423 */ /* 0x000fc8000000081a */
[----:B------:R-:W-:-:S04]  /*07b0*/  FFMA R2, R21, R2, -0.12148627638816833496 ;  /* 0xbdf8cdcc15027423 */ /* 0x000fc80000000002 */
[----:B------:R-:W-:-:S04]  /*07c0*/  FFMA R2, R21, R2, 0.13980610668659210205 ;  /* 0x3e0f295515027423 */ /* 0x000fc80000000002 */
[----:B------:R-:W-:-:S04]  /*07d0*/  FFMA R2, R21, R2, -0.16684235632419586182 ;  /* 0xbe2ad8b915027423 */ /* 0x000fc80000000002 */
[----:B------:R-:W-:-:S04]  /*07e0*/  FFMA R2, R21, R2, 0.20012299716472625732 ;  /* 0x3e4ced0b15027423 */ /* 0x000fc80000000002 */
[----:B------:R-:W-:-:S04]  /*07f0*/  FFMA R2, R21, R2, -0.24999669194221496582 ;  /* 0xbe7fff2215027423 */ /* 0x000fc80000000002 */
[----:B------:R-:W-:-:S04]  /*0800*/  FFMA R2, R21, R2, 0.33333182334899902344 ;  /* 0x3eaaaa7815027423 */ /* 0x000fc80000000002 */
[C---:B------:R-:W-:Y:S01]  /*0810*/  FFMA R26, R21.reuse, R2, -0.5 ;  /* 0xbf000000151a7423 */ /* 0x040fe20000000002 */
[----:B------:R-:W-:Y:S02]  /*0820*/  FSEL R2, RZ, -23, P0 ;  /* 0xc1b80000ff027808 */ /* 0x000fe40000000000 */
[----:B------:R-:W-:Y:S01]  /*0830*/  ISETP.GT.U32.AND P0, PT, R0, 0x7f7fffff, PT ;  /* 0x7f7fffff0000780c */ /* 0x000fe20003f04070 */
[----:B------:R-:W-:Y:S02]  /*0840*/  FMUL R26, R21, R26 ;  /* 0x0000001a151a7220 */ /* 0x000fe40000400000 */
[----:B------:R-:W-:Y:S01]  /*0850*/  FFMA R2, R3, 1.1920928955078125e-07, R2 ;  /* 0x3400000003027823 */ /* 0x000fe20000000002 */
[----:B------:R-:W-:Y:S01]  /*0860*/  SHF.R.U32.HI R3, RZ, 0x2, R18 ;  /* 0x00000002ff037819 */ /* 0x000fe20000011612 */
[----:B------:R-:W-:-:S03]  /*0870*/  FFMA R21, R21, R26, R21 ;  /* 0x0000001a15157223 */ /* 0x000fc60000000015 */
[----:B------:R-:W-:Y:S01]  /*0880*/  LOP3.LUT R3, R3, R18, RZ, 0x3c, !PT ;  /* 0x0000001203037212 */ /* 0x000fe200078e3cff */
[----:B------:R-:W-:Y:S01]  /*0890*/  FFMA R21, R2, 0.69314718246459960938, R21 ;  /* 0x3f31721802157823 */ /* 0x000fe20000000015 */
[----:B------:R-:W-:-:S03]  /*08a0*/  SHF.L.U32 R2, R25, 0x4, RZ ;  /* 0x0000000419027819 */ /* 0x000fc600000006ff */
[C---:B------:R-:W-:Y:S01]  /*08b0*/  @P0 FFMA R21, R0.reuse, R27, +INF ;  /* 0x7f80000000150423 */ /* 0x040fe2000000001b */
[----:B------:R-:W-:Y:S01]  /*08c0*/  IMAD.SHL.U32 R18, R3, 0x2, RZ ;  /* 0x0000000203127824 */ /* 0x000fe200078e00ff */
[----:B------:R-:W-:Y:S02]  /*08d0*/  FSETP.NEU.AND P0, PT, R0, RZ, PT ;  /* 0x000000ff0000720b */ /* 0x000fe40003f0d000 */
[----:B------:R-:W-:Y:S02]  /*08e0*/  FMUL R21, R21, -2 ;  /* 0xc000000015157820 */ /* 0x000fe40000400000 */
[----:B------:R-:W-:Y:S01]  /*08f0*/  LOP3.LUT R2, R3, R18, R2, 0x96, !PT ;  /* 0x0000001203027212 */ /* 0x000fe200078e9602 */
[----:B------:R-:W-:Y:S02]  /*0900*/  IMAD.MOV.U32 R3, RZ, RZ, 0x30c90fdb ;  /* 0x30c90fdbff037424 */ /* 0x000fe400078e00ff */
[----:B------:R-:W-:Y:S02]  /*0910*/  FSEL R28, R21, +INF , P0 ;  /* 0x7f800000151c7808 */ /* 0x000fe40000000000 */
[----:B------:R-:W-:-:S02]  /*0920*/  LOP3.LUT R26, R2, R25, RZ, 0x3c, !PT ;  /* 0x00000019021a7212 */ /* 0x000fc400078e3cff */
[----:B------:R0:W1:Y:S01]  /*0930*/  MUFU.RSQ R27, R28 ;  /* 0x0000001c001b7308 */ /* 0x0000620000001400 */
[----:B------:R-:W-:Y:S01]  /*0940*/  VIADD R2, R28, 0xf3000000 ;  /* 0xf30000001c027836 */ /* 0x000fe20000000000 */
[----:B------:R-:W-:Y:S02]  /*0950*/  IADD3 R0, PT, PT, R26, R23, RZ ;  /* 0x000000171a007210 */ /* 0x000fe40007ffe0ff */
[----:B------:R-:W-:Y:S02]  /*0960*/  MOV R21, R17 ;  /* 0x0000001100157202 */ /* 0x000fe40000000f00 */
[----:B------:R-:W-:Y:S02]  /*0970*/  ISETP.GT.U32.AND P0, PT, R2, 0x727fffff, PT ;  /* 0x727fffff0200780c */ /* 0x000fe40003f04070 */
[----:B------:R-:W-:-:S05]  /*0980*/  I2FP.F32.U32 R0, R0 ;  /* 0x0000000000007245 */ /* 0x000fca0000201000 */
[----:B------:R-:W-:-:S06]  /*0990*/  FFMA R18, R0, R3, 7.314590599882819788e-10 ;  /* 0x30490fdb00127423 */ /* 0x000fcc0000000003 */
[----:B01----:R-:W-:Y:S05]  /*09a0*/  @!P0 BRA `(.L_x_9) ;  /* 0x0000000000108947 */ /* 0x003fea0003800000 */
[----:B------:R-:W-:Y:S01]  /*09b0*/  IMAD.MOV.U32 R3, RZ, RZ, R28 ;  /* 0x000000ffff037224 */ /* 0x000fe200078e001c */
[----:B------:R-:W-:-:S07]  /*09c0*/  MOV R0, 0x9e0 ;  /* 0x000009e000007802 */ /* 0x000fce0000000f00 */
[----:B------:R-:W-:Y:S05]  /*09d0*/  CALL.REL.NOINC `($__internal_1_$__cuda_sm20_sqrt_rn_f32_slowpath) ;  /* 0x0000002800887944 */ /* 0x000fea0003c00000 */
[----:B------:R-:W-:Y:S05]  /*09e0*/  BRA `(.L_x_10) ;  /* 0x0000000000107947 */ /* 0x000fea0003800000 */
.L_x_9:
[----:B------:R-:W-:Y:S01]  /*09f0*/  FMUL.FTZ R31, R28, R27 ;  /* 0x0000001b1c1f7220 */ /* 0x000fe20000410000 */
[----:B------:R-:W-:-:S03]  /*0a00*/  FMUL.FTZ R2, R27, 0.5 ;  /* 0x3f0000001b027820 */ /* 0x000fc60000410000 */
[----:B------:R-:W-:-:S04]  /*0a10*/  FFMA R0, -R31, R31, R28 ;  /* 0x0000001f1f007223 */ /* 0x000fc8000000011c */
[----:B------:R-:W-:-:S07]  /*0a20*/  FFMA R31, R0, R2, R31 ;  /* 0x00000002001f7223 */ /* 0x000fce000000001f */
.L_x_10:
[----:B------:R-:W-:Y:S05]  /*0a30*/  BSYNC.RECONVERGENT B1 ;  /* 0x0000000000017941 */ /* 0x000fea0003800200 */
.L_x_8:
[----:B------:R-:W-:Y:S01]  /*0a40*/  IADD3 R2, PT, PT, R24, 0x1, RZ ;  /* 0x0000000118027810 */ /* 0x000fe20007ffe0ff */
[----:B------:R-:W-:Y:S01]  /*0a50*/  FMUL.RZ R27, R18, 0.15915493667125701904 ;  /* 0x3e22f983121b7820 */ /* 0x000fe2000040c000 */
[----:B------:R-:W-:Y:S02]  /*0a60*/  I2FP.F32.U32 R0, R24 ;  /* 0x0000001800007245 */ /* 0x000fe40000201000 */
[----:B------:R-:W-:Y:S01]  /*0a70*/  I2FP.F32.U32 R2, R2 ;  /* 0x0000000200027245 */ /* 0x000fe20000201000 */
[----:B------:R-:W0:Y:S08]  /*0a80*/  MUFU.SIN R18, R27 ;  /* 0x0000001b00127308 */ /* 0x000e300000000400 */
[----:B------:R-:W1:Y:S08]  /*0a90*/  MUFU.RCP R3, R2 ;  /* 0x0000000200037308 */ /* 0x000e700000001000 */
[----:B------:R-:W2:Y:S01]  /*0aa0*/  FCHK P0, R0, R2 ;  /* 0x0000000200007302 */ /* 0x000ea20000000000 */
[----:B0-----:R-:W-:Y:S01]  /*0ab0*/  FMUL R18, R18, R31 ;  /* 0x0000001f12127220 */ /* 0x001fe20000400000 */
[----:B-1----:R-:W-:-:S04]  /*0ac0*/  FFMA R28, -R2, R3, 1 ;  /* 0x3f800000021c7423 */ /* 0x002fc80000000103 */
[----:B------:R-:W-:-:S04]  /*0ad0*/  FFMA R3, R3, R28, R3 ;  /* 0x0000001c03037223 */ /* 0x000fc80000000003 */
[----:B------:R-:W-:-:S04]  /*0ae0*/  FFMA R34, R0, R3, RZ ;  /* 0x0000000300227223 */ /* 0x000fc800000000ff */
[----:B------:R-:W-:-:S04]  /*0af0*/  FFMA R17, -R2, R34, R0 ;  /* 0x0000002202117223 */ /* 0x000fc80000000100 */
[----:B------:R-:W-:Y:S01]  /*0b00*/  FFMA R34, R3, R17, R34 ;  /* 0x0000001103227223 */ /* 0x000fe20000000022 */
[----:B--2---:R-:W-:Y:S06]  /*0b10*/  @!P0 BRA `(.L_x_11) ;  /* 0x0000000000108947 */ /* 0x004fec0003800000 */
[----:B------:R-:W-:Y:S01]  /*0b20*/  IMAD.MOV.U32 R33, RZ, RZ, R2 ;  /* 0x000000ffff217224 */ /* 0x000fe200078e0002 */
[----:B------:R-:W-:-:S07]  /*0b30*/  MOV R3, 0xb50 ;  /* 0x00000b5000037802 */ /* 0x000fce0000000f00 */
[----:B------:R-:W-:Y:S05]  /*0b40*/  CALL.REL.NOINC `($__internal_2_$__cuda_sm3x_div_rn_noftz_f32_slowpath) ;  /* 0x0000002800847944 */ /* 0x000fea0003c00000 */
[----:B------:R-:W-:-:S07]  /*0b50*/  MOV R34, R0 ;  /* 0x0000000000227202 */ /* 0x000fce0000000f00 */
.L_x_11:
[----:B------:R-:W-:-:S05]  /*0b60*/  VIADD R0, R2, 0x1800000 ;  /* 0x0180000002007836 */ /* 0x000fca0000000000 */
[----:B------:R-:W-:-:S04]  /*0b70*/  LOP3.LUT R0, R0, 0x7f800000, RZ, 0xc0, !PT ;  /* 0x7f80000000007812 */ /* 0x000fc800078ec0ff */
[----:B------:R-:W-:-:S13]  /*0b80*/  ISETP.GT.U32.AND P0, PT, R0, 0x1ffffff, PT ;  /* 0x01ffffff0000780c */ /* 0x000fda0003f04070 */
[----:B------:R-:W-:Y:S05]  /*0b90*/  @P0 BRA `(.L_x_12) ;  /* 0x0000000000100947 */ /* 0x000fea0003800000 */
[----:B------:R-:W-:Y:S02]  /*0ba0*/  MOV R33, R2 ;  /* 0x0000000200217202 */ /* 0x000fe40000000f00 */
[----:B------:R-:W-:-:S07]  /*0bb0*/  MOV R29, 0xbd0 ;  /* 0x00000bd0001d7802 */ /* 0x000fce0000000f00 */
[----:B------:R-:W-:Y:S05]  /*0bc0*/  CALL.REL.NOINC `($__internal_0_$__cuda_sm20_rcp_rn_f32_slowpath) ;  /* 0x0000002400387944 */ /* 0x000fea0003c00000 */
[----:B------:R-:W-:Y:S05]  /*0bd0*/  BRA `(.L_x_13) ;  /* 0x0000000000107947 */ /* 0x000fea0003800000 */
.L_x_12:
[----:B------:R-:W0:Y:S02]  /*0be0*/  MUFU.RCP R3, R2 ;  /* 0x0000000200037308 */ /* 0x000e240000001000 */
[----:B0-----:R-:W-:-:S04]  /*0bf0*/  FFMA R0, R2, R3, -1 ;  /* 0xbf80000002007423 */ /* 0x001fc80000000003 */
[----:B------:R-:W-:-:S04]  /*0c00*/  FADD.FTZ R0, -R0, -RZ ;  /* 0x800000ff00007221 */ /* 0x000fc80000010100 */
[----:B------:R-:W-:-:S07]  /*0c10*/  FFMA R28, R3, R0, R3 ;  /* 0x00000000031c7223 */ /* 0x000fce0000000003 */
.L_x_13:
[----:B------:R-:W-:Y:S01]  /*0c20*/  SHF.R.U32.HI R0, RZ, 0x2, R19 ;  /* 0x00000002ff007819 */ /* 0x000fe20000011613 */
[----:B------:R-:W-:Y:S02]  /*0c30*/  IMAD.SHL.U32 R3, R26, 0x10, RZ ;  /* 0x000000101a037824 */ /* 0x000fe400078e00ff */
[----:B------:R-:W-:Y:S02]  /*0c40*/  HFMA2 R30, -RZ, RZ, 1.5048828125, 33.21875 ;  /* 0x3e055027ff1e7431 */ /* 0x000fe400000001ff */
[----:B------:R-:W-:Y:S01]  /*0c50*/  FFMA R29, R6, R18, 1 ;  /* 0x3f800000061d7423 */ /* 0x000fe20000000012 */
[----:B------:R-:W-:Y:S01]  /*0c60*/  LOP3.LUT R0, R0, R19, RZ, 0x3c, !PT ;  /* 0x0000001300007212 */ /* 0x000fe200078e3cff */
[----:B------:R-:W-:Y:S01]  /*0c70*/  IMAD.MOV.U32 R31, RZ, RZ, 0x30c90fdb ;  /* 0x30c90fdbff1f7424 */ /* 0x000fe200078e00ff */
[----:B------:R-:W-:Y:S02]  /*0c80*/  BSSY.RECONVERGENT B1, `(.L_x_14) ;  /* 0x0000039000017945 */ /* 0x000fe40003800200 */
[----:B------:R-:W-:-:S04]  /*0c90*/  SHF.L.U32 R17, R0, 0x1, RZ ;  /* 0x0000000100117819 */ /* 0x000fc800000006ff */
[----:B------:R-:W-:-:S04]  /*0ca0*/  LOP3.LUT R3, R26, R3, R17, 0x96, !PT ;  /* 0x000000031a037212 */ /* 0x000fc800078e9611 */
[----:B------:R-:W-:Y:S01]  /*0cb0*/  LOP3.LUT R27, R3, R0, RZ, 0x3c, !PT ;  /* 0x00000000031b7212 */ /* 0x000fe200078e3cff */
[----:B------:R-:W-:-:S03]  /*0cc0*/  IMAD.MOV.U32 R3, RZ, RZ, 0x2f800000 ;  /* 0x2f800000ff037424 */ /* 0x000fc600078e00ff */
[----:B------:R-:W-:-:S04]  /*0cd0*/  IADD3 R0, PT, PT, R23, 0x587c5, R27 ;  /* 0x000587c517007810 */ /* 0x000fc80007ffe01b */
[----:B------:R-:W-:-:S05]  /*0ce0*/  I2FP.F32.U32 R0, R0 ;  /* 0x0000000000007245 */ /* 0x000fca0000201000 */
[----:B------:R-:W-:-:S05]  /*0cf0*/  FFMA R0, R0, R3, 1.1641532182693481445e-10 ;  /* 0x2f00000000007423 */ /* 0x000fca0000000003 */
[----:B------:R-:W-:-:S04]  /*0d00*/  FSETP.GEU.AND P0, PT, R0, 1.175494350822287508e-38, PT ;  /* 0x008000000000780b */ /* 0x000fc80003f0e000 */
[----:B------:R-:W-:-:S09]  /*0d10*/  FSEL R19, RZ, -23, P0 ;  /* 0xc1b80000ff137808 */ /* 0x000fd20000000000 */
[----:B------:R-:W-:-:S05]  /*0d20*/  @!P0 FMUL R0, R0, 8388608 ;  /* 0x4b00000000008820 */ /* 0x000fca0000400000 */
[C---:B------:R-:W-:Y:S02]  /*0d30*/  IADD3 R17, PT, PT, R0.reuse, -0x3f2aaaab, RZ ;  /* 0xc0d5555500117810 */ /* 0x040fe40007ffe0ff */
[----:B------:R-:W-:Y:S02]  /*0d40*/  ISETP.GT.U32.AND P0, PT, R0, 0x7f7fffff, PT ;  /* 0x7f7fffff0000780c */ /* 0x000fe40003f04070 */
[----:B------:R-:W-:-:S05]  /*0d50*/  LOP3.LUT R17, R17, 0xff800000, RZ, 0xc0, !PT ;  /* 0xff80000011117812 */ /* 0x000fca00078ec0ff */
[----:B------:R-:W-:-:S04]  /*0d60*/  IMAD.IADD R3, R0, 0x1, -R17 ;  /* 0x0000000100037824 */ /* 0x000fc800078e0a11 */
        /* <DEDUP_REMOVED lines=9> */
[----:B------:R-:W-:Y:S01]  /*0e00*/  I2FP.F32.S32 R30, R17 ;  /* 0x00000011001e7245 */ /* 0x000fe20000201400 */
[----:B------:R-:W-:Y:S02]  /*0e10*/  IMAD.MOV.U32 R17, RZ, RZ, 0x7f800000 ;  /* 0x7f800000ff117424 */ /* 0x000fe400078e00ff */
[C---:B------:R-:W-:Y:S02]  /*0e20*/  FMUL R32, R3.reuse, R32 ;  /* 0x0000002003207220 */ /* 0x040fe40000400000 */
[----:B------:R-:W-:Y:S02]  /*0e30*/  FFMA R19, R30, 1.1920928955078125e-07, R19 ;  /* 0x340000001e137823 */ /* 0x000fe40000000013 */
[----:B------:R-:W-:Y:S01]  /*0e40*/  FFMA R32, R3, R32, R3 ;  /* 0x0000002003207223 */ /* 0x000fe20000000003 */
[----:B------:R-:W-:-:S03]  /*0e50*/  SHF.R.U32.HI R3, RZ, 0x2, R16 ;  /* 0x00000002ff037819 */ /* 0x000fc60000011610 */
[----:B------:R-:W-:Y:S01]  /*0e60*/  FFMA R19, R19, 0.69314718246459960938, R32 ;  /* 0x3f31721813137823 */ /* 0x000fe20000000020 */
[----:B------:R-:W-:Y:S01]  /*0e70*/  LOP3.LUT R3, R3, R16, RZ, 0x3c, !PT ;  /* 0x0000001003037212 */ /* 0x000fe200078e3cff */
[C---:B------:R-:W-:Y:S01]  /*0e80*/  @P0 FFMA R19, R0.reuse, R17, +INF ;  /* 0x7f80000000130423 */ /* 0x040fe20000000011 */
[----:B------:R-:W-:Y:S01]  /*0e90*/  IMAD.SHL.U32 R16, R27, 0x10, RZ ;  /* 0x000000101b107824 */ /* 0x000fe200078e00ff */
[----:B------:R-:W-:Y:S02]  /*0ea0*/  FSETP.NEU.AND P0, PT, R0, RZ, PT ;  /* 0x000000ff0000720b */ /* 0x000fe40003f0d000 */
[----:B------:R-:W-:Y:S01]  /*0eb0*/  SHF.L.U32 R17, R3, 0x1, RZ ;  /* 0x0000000103117819 */ /* 0x000fe200000006ff */
[----:B------:R-:W-:-:S03]  /*0ec0*/  FMUL R19, R19, -2 ;  /* 0xc000000013137820 */ /* 0x000fc60000400000 */
[----:B------:R-:W-:Y:S02]  /*0ed0*/  LOP3.LUT R16, R3, R17, R16, 0x96, !PT ;  /* 0x0000001103107212 */ /* 0x000fe400078e9610 */
[----:B------:R-:W-:Y:S02]  /*0ee0*/  FSEL R3, R19, +INF , P0 ;  /* 0x7f80000013037808 */ /* 0x000fe40000000000 */
[----:B------:R-:W-:Y:S02]  /*0ef0*/  LOP3.LUT R17, R16, R27, RZ, 0x3c, !PT ;  /* 0x0000001b10117212 */ /* 0x000fe400078e3cff */
[----:B------:R-:W-:Y:S01]  /*0f00*/  IADD3 R19, PT, PT, R3, -0xd000000, RZ ;  /* 0xf300000003137810 */ /* 0x000fe20007ffe0ff */
[----:B------:R0:W1:Y:S01]  /*0f10*/  MUFU.RSQ R16, R3 ;  /* 0x0000000300107308 */ /* 0x0000620000001400 */
[----:B------:R-:W-:Y:S02]  /*0f20*/  IADD3 R0, PT, PT, R23, 0xb0f8a, R17 ;  /* 0x000b0f8a17007810 */ /* 0x000fe40007ffe011 */
[----:B------:R-:W-:Y:S01]  /*0f30*/  ISETP.GT.U32.AND P0, PT, R19, 0x727fffff, PT ;  /* 0x727fffff1300780c */ /* 0x000fe20003f04070 */
[----:B------:R-:W-:Y:S01]  /*0f40*/  FMUL R19, R28, R22 ;  /* 0x000000161c137220 */ /* 0x000fe20000400000 */
[----:B------:R-:W-:Y:S01]  /*0f50*/  I2FP.F32.U32 R0, R0 ;  /* 0x0000000000007245 */ /* 0x000fe20000201000 */
[----:B------:R-:W-:-:S02]  /*0f60*/  FMUL R22, R29, R22 ;  /* 0x000000161d167220 */ /* 0x000fc40000400000 */
[----:B------:R-:W-:Y:S02]  /*0f70*/  FFMA R15, R34, R15, R19 ;  /* 0x0000000f220f7223 */ /* 0x000fe40000000013 */
[----:B------:R-:W-:-:S06]  /*0f80*/  FFMA R18, R0, R31, 7.314590599882819788e-10 ;  /* 0x30490fdb00127423 */ /* 0x000fcc000000001f */
[----:B0-----:R-:W-:Y:S05]  /*0f90*/  @!P0 BRA `(.L_x_15) ;  /* 0x00000000000c8947 */ /* 0x001fea0003800000 */
[----:B------:R-:W-:-:S07]  /*0fa0*/  MOV R0, 0xfc0 ;  /* 0x00000fc000007802 */ /* 0x000fce0000000f00 */
[----:B-1----:R-:W-:Y:S05]  /*0fb0*/  CALL.REL.NOINC `($__internal_1_$__cuda_sm20_sqrt_rn_f32_slowpath) ;  /* 0x0000002400107944 */ /* 0x002fea0003c00000 */
[----:B------:R-:W-:Y:S05]  /*0fc0*/  BRA `(.L_x_16) ;  /* 0x0000000000107947 */ /* 0x000fea0003800000 */
.L_x_15:
[----:B-1----:R-:W-:Y:S01]  /*0fd0*/  FMUL.FTZ R0, R3, R16 ;  /* 0x0000001003007220 */ /* 0x002fe20000410000 */
[----:B------:R-:W-:-:S03]  /*0fe0*/  FMUL.FTZ R31, R16, 0.5 ;  /* 0x3f000000101f7820 */ /* 0x000fc60000410000 */
[----:B------:R-:W-:-:S04]  /*0ff0*/  FFMA R3, -R0, R0, R3 ;  /* 0x0000000000037223 */ /* 0x000fc80000000103 */
[----:B------:R-:W-:-:S07]  /*1000*/  FFMA R31, R3, R31, R0 ;  /* 0x0000001f031f7223 */ /* 0x000fce0000000000 */
.L_x_16:
[----:B------:R-:W-:Y:S05]  /*1010*/  BSYNC.RECONVERGENT B1 ;  /* 0x0000000000017941 */ /* 0x000fea0003800200 */
.L_x_14:
[----:B------:R-:W-:Y:S01]  /*1020*/  IADD3 R24, PT, PT, R24, 0x2, RZ ;  /* 0x0000000218187810 */ /* 0x000fe20007ffe0ff */
[----:B------:R-:W-:-:S03]  /*1030*/  FMUL.RZ R28, R18, 0.15915493667125701904 ;  /* 0x3e22f983121c7820 */ /* 0x000fc6000040c000 */
        /* <DEDUP_REMOVED lines=12> */
[----:B------:R-:W-:Y:S02]  /*1100*/  MOV R33, R16 ;  /* 0x0000001000217202 */ /* 0x000fe40000000f00 */
[----:B------:R-:W-:-:S07]  /*1110*/  MOV R3, 0x1130 ;  /* 0x0000113000037802 */ /* 0x000fce0000000f00 */
[----:B------:R-:W-:Y:S05]  /*1120*/  CALL.REL.NOINC `($__internal_2_$__cuda_sm3x_div_rn_noftz_f32_slowpath) ;  /* 0x00000024000c7944 */ /* 0x000fea0003c00000 */
[----:B------:R-:W-:-:S07]  /*1130*/  IMAD.MOV.U32 R19, RZ, RZ, R0 ;  /* 0x000000ffff137224 */ /* 0x000fce00078e0000 */
.L_x_17:
[----:B------:R-:W-:-:S04]  /*1140*/  IADD3 R0, PT, PT, R16, 0x1800000, RZ ;  /* 0x0180000010007810 */ /* 0x000fc80007ffe0ff */
[----:B------:R-:W-:-:S04]  /*1150*/  LOP3.LUT R0, R0, 0x7f800000, RZ, 0xc0, !PT ;  /* 0x7f80000000007812 */ /* 0x000fc800078ec0ff */
[----:B------:R-:W-:-:S13]  /*1160*/  ISETP.GT.U32.AND P0, PT, R0, 0x1ffffff, PT ;  /* 0x01ffffff0000780c */ /* 0x000fda0003f04070 */
[----:B------:R-:W-:Y:S05]  /*1170*/  @P0 BRA `(.L_x_18) ;  /* 0x0000000000100947 */ /* 0x000fea0003800000 */
[----:B------:R-:W-:Y:S01]  /*1180*/  IMAD.MOV.U32 R33, RZ, RZ, R16 ;  /* 0x000000ffff217224 */ /* 0x000fe200078e0010 */
[----:B------:R-:W-:-:S07]  /*1190*/  MOV R29, 0x11b0 ;  /* 0x000011b0001d7802 */ /* 0x000fce0000000f00 */
[----:B------:R-:W-:Y:S05]  /*11a0*/  CALL.REL.NOINC `($__internal_0_$__cuda_sm20_rcp_rn_f32_slowpath) ;  /* 0x0000001c00c07944 */ /* 0x000fea0003c00000 */
[----:B------:R-:W-:Y:S05]  /*11b0*/  BRA `(.L_x_19) ;  /* 0x0000000000107947 */ /* 0x000fea0003800000 */
.L_x_18:
[----:B------:R-:W0:Y:S02]  /*11c0*/  MUFU.RCP R3, R16 ;  /* 0x0000001000037308 */ /* 0x000e240000001000 */
[----:B0-----:R-:W-:-:S04]  /*11d0*/  FFMA R0, R16, R3, -1 ;  /* 0xbf80000010007423 */ /* 0x001fc80000000003 */
[----:B------:R-:W-:-:S04]  /*11e0*/  FADD.FTZ R0, -R0, -RZ ;  /* 0x800000ff00007221 */ /* 0x000fc80000010100 */
[----:B------:R-:W-:-:S07]  /*11f0*/  FFMA R28, R3, R0, R3 ;  /* 0x00000000031c7223 */ /* 0x000fce0000000003 */
.L_x_19:
[----:B------:R-:W-:Y:S01]  /*1200*/  ISETP.NE.AND P0, PT, R24, UR18, PT ;  /* 0x0000001218007c0c */ /* 0x000fe2000bf05270 */
[----:B------:R-:W-:Y:S01]  /*1210*/  FMUL R28, R22, R28 ;  /* 0x0000001c161c7220 */ /* 0x000fe20000400000 */
[----:B------:R-:W-:Y:S01]  /*1220*/  FFMA R3, R6, R18, 1 ;  /* 0x3f80000006037423 */ /* 0x000fe20000000012 */
[----:B------:R-:W-:Y:S01]  /*1230*/  IADD3 R23, PT, PT, R23, 0x161f14, RZ ;  /* 0x00161f1417177810 */ /* 0x000fe20007ffe0ff */
[----:B------:R-:W-:Y:S02]  /*1240*/  IMAD.MOV.U32 R18, RZ, RZ, R25 ;  /* 0x000000ffff127224 */ /* 0x000fe400078e0019 */
[----:B------:R-:W-:Y:S01]  /*1250*/  FFMA R15, R15, R19, R28 ;  /* 0x000000130f0f7223 */ /* 0x000fe2000000001c */
[----:B------:R-:W-:Y:S01]  /*1260*/  FMUL R22, R22, R3 ;  /* 0x0000000316167220 */ /* 0x000fe20000400000 */
[----:B------:R-:W-:Y:S01]  /*1270*/  MOV R19, R26 ;  /* 0x0000001a00137202 */ /* 0x000fe20000000f00 */
[----:B------:R-:W-:-:S04]  /*1280*/  IMAD.MOV.U32 R16, RZ, RZ, R27 ;  /* 0x000000ffff107224 */ /* 0x000fc800078e001b */
[----:B------:R-:W-:Y:S05]  /*1290*/  @P0 BRA `(.L_x_20) ;  /* 0xfffffff000f00947 */ /* 0x000fea000383ffff */
[----:B------:R-:W-:Y:S01]  /*12a0*/  IADD3 R0, PT, PT, R23, -0xb0f8a, RZ ;  /* 0xfff4f07617007810 */ /* 0x000fe20007ffe0ff */
[----:B------:R-:W-:Y:S01]  /*12b0*/  IMAD.U32 R24, RZ, RZ, UR18 ;  /* 0x00000012ff187e24 */ /* 0x000fe2000f8e00ff */
[----:B------:R-:W-:Y:S01]  /*12c0*/  MOV R18, R25 ;  /* 0x0000001900127202 */ /* 0x000fe20000000f00 */
[----:B------:R-:W-:Y:S01]  /*12d0*/  IMAD.MOV.U32 R19, RZ, RZ, R26 ;  /* 0x000000ffff137224 */ /* 0x000fe200078e001a */
[----:B------:R-:W-:-:S07]  /*12e0*/  MOV R16, R27 ;  /* 0x0000001b00107202 */ /* 0x000fce0000000f00 */
.L_x_7:
[----:B------:R-:W-:-:S04]  /*12f0*/  ULOP3.LUT UR6, UR7, 0x1, URZ, 0xc0, !UPT ;  /* 0x0000000107067892 */ /* 0x000fc8000f8ec0ff */
[----:B------:R-:W-:-:S09]  /*1300*/  UISETP.NE.U32.AND UP1, UPT, UR6, 0x1, UPT ;  /* 0x000000010600788c */ /* 0x000fd2000bf25070 */
[----:B------:R-:W-:Y:S05]  /*1310*/  BRA.U UP1, `(.L_x_21) ;  /* 0x0000000501907547 */ /* 0x000fea000b800000 */
[----:B------:R-:W-:Y:S01]  /*1320*/  SHF.R.U32.HI R2, RZ, 0x2, R21 ;  /* 0x00000002ff027819 */ /* 0x000fe20000011615 */
[----:B------:R-:W-:Y:S01]  /*1330*/  IMAD.SHL.U32 R26, R17, 0x10, RZ ;  /* 0x00000010111a7824 */ /* 0x000fe200078e00ff */
[----:B------:R-:W-:Y:S02]  /*1340*/  BSSY.RECONVERGENT B1, `(.L_x_22) ;  /* 0x000003a000017945 */ /* 0x000fe40003800200 */
[----:B------:R-:W-:-:S04]  /*1350*/  LOP3.LUT R2, R2, R21, RZ, 0x3c, !PT ;  /* 0x0000001502027212 */ /* 0x000fc800078e3cff */
[----:B------:R-:W-:-:S04]  /*1360*/  SHF.L.U32 R3, R2, 0x1, RZ ;  /* 0x0000000102037819 */ /* 0x000fc800000006ff */
[----:B------:R-:W-:Y:S01]  /*1370*/  LOP3.LUT R3, R17, R26, R3, 0x96, !PT ;  /* 0x0000001a11037212 */ /* 0x000fe200078e9603 */
[----:B------:R-:W-:-:S03]  /*1380*/  HFMA2 R26, -RZ, RZ, 1.5048828125, 33.21875 ;  /* 0x3e055027ff1a7431 */ /* 0x000fc600000001ff */
[----:B------:R-:W-:Y:S01]  /*1390*/  LOP3.LUT R23, R3, R2, RZ, 0x3c, !PT ;  /* 0x0000000203177212 */ /* 0x000fe200078e3cff */
[----:B------:R-:W-:-:S03]  /*13a0*/  IMAD.MOV.U32 R3, RZ, RZ, 0x2f800000 ;  /* 0x2f800000ff037424 */ /* 0x000fc600078e00ff */
[----:B------:R-:W-:-:S04]  /*13b0*/  IADD3 R2, PT, PT, R0, 0x587c5, R23 ;  /* 0x000587c500027810 */ /* 0x000fc80007ffe017 */
[----:B------:R-:W-:-:S05]  /*13c0*/  I2FP.F32.U32 R2, R2 ;  /* 0x0000000200027245 */ /* 0x000fca0000201000 */
[----:B------:R-:W-:-:S05]  /*13d0*/  FFMA R2, R2, R3, 1.1641532182693481445e-10 ;  /* 0x2f00000002027423 */ /* 0x000fca0000000003 */
[----:B------:R-:W-:-:S13]  /*13e0*/  FSETP.GEU.AND P0, PT, R2, 1.175494350822287508e-38, PT ;  /* 0x008000000200780b */ /* 0x000fda0003f0e000 */
[----:B------:R-:W-:-:S05]  /*13f0*/  @!P0 FMUL R2, R2, 8388608 ;  /* 0x4b00000002028820 */ /* 0x000fca0000400000 */
[----:B------:R-:W-:-:S04]  /*1400*/  IADD3 R3, PT, PT, R2, -0x3f2aaaab, RZ ;  /* 0xc0d5555502037810 */ /* 0x000fc80007ffe0ff */
[----:B------:R-:W-:-:S05]  /*1410*/  LOP3.LUT R21, R3, 0xff800000, RZ, 0xc0, !PT ;  /* 0xff80000003157812 */ /* 0x000fca00078ec0ff */
[----:B------:R-:W-:-:S04]  /*1420*/  IMAD.IADD R3, R2, 0x1, -R21 ;  /* 0x0000000102037824 */ /* 0x000fc800078e0a15 */
[----:B------:R-:W-:Y:S01]  /*1430*/  FADD R25, R3, -1 ;  /* 0xbf80000003197421 */ /* 0x000fe20000000000 */
[----:B------:R-:W-:Y:S02]  /*1440*/  FSEL R3, RZ, -23, P0 ;  /* 0xc1b80000ff037808 */ /* 0x000fe40000000000 */
[----:B------:R-:W-:Y:S01]  /*1450*/  ISETP.GT.U32.AND P0, PT, R2, 0x7f7fffff, PT ;  /* 0x7f7fffff0200780c */ /* 0x000fe20003f04070 */
        /* <DEDUP_REMOVED lines=11> */
[----:B------:R-:W-:Y:S01]  /*1510*/  FFMA R26, R26, 1.1920928955078125e-07, R3 ;  /* 0x340000001a1a7823 */ /* 0x000fe20000000003 */
[----:B------:R-:W-:Y:S01]  /*1520*/  SHF.R.U32.HI R3, RZ, 0x2, R18 ;  /* 0x00000002ff037819 */ /* 0x000fe20000011612 */
[----:B------:R-:W-:-:S03]  /*1530*/  FFMA R25, R25, R28, R25 ;  /* 0x0000001c19197223 */ /* 0x000fc60000000019 */
[----:B------:R-:W-:Y:S01]  /*1540*/  LOP3.LUT R3, R3, R18, RZ, 0x3c, !PT ;  /* 0x0000001203037212 */ /* 0x000fe200078e3cff */
[----:B------:R-:W-:Y:S01]  /*1550*/  FFMA R25, R26, 0.69314718246459960938, R25 ;  /* 0x3f3172181a197823 */ /* 0x000fe20000000019 */
[C---:B------:R-:W-:Y:S01]  /*1560*/  @P0 FFMA R25, R2.reuse, R21, +INF ;  /* 0x7f80000002190423 */ /* 0x040fe20000000015 */
[----:B------:R-:W-:Y:S01]  /*1570*/  IMAD.SHL.U32 R18, R23, 0x10, RZ ;  /* 0x0000001017127824 */ /* 0x000fe200078e00ff */
[----:B------:R-:W-:Y:S02]  /*1580*/  SHF.L.U32 R21, R3, 0x1, RZ ;  /* 0x0000000103157819 */ /* 0x000fe400000006ff */
[----:B------:R-:W-:Y:S01]  /*1590*/  FMUL R25, R25, -2 ;  /* 0xc000000019197820 */ /* 0x000fe20000400000 */
[----:B------:R-:W-:Y:S02]  /*15a0*/  FSETP.NEU.AND P0, PT, R2, RZ, PT ;  /* 0x000000ff0200720b */ /* 0x000fe40003f0d000 */
[----:B------:R-:W-:Y:S02]  /*15b0*/  LOP3.LUT R2, R3, R21, R18, 0x96, !PT ;  /* 0x0000001503027212 */ /* 0x000fe400078e9612 */
[----:B------:R-:W-:-:S02]  /*15c0*/  FSEL R18, R25, +INF , P0 ;  /* 0x7f80000019127808 */ /* 0x000fc40000000000 */
[----:B------:R-:W-:Y:S02]  /*15d0*/  LOP3.LUT R2, R2, R23, RZ, 0x3c, !PT ;  /* 0x0000001702027212 */ /* 0x000fe400078e3cff */
[----:B------:R-:W-:Y:S01]  /*15e0*/  IADD3 R21, PT, PT, R18, -0xd000000, RZ ;  /* 0xf300000012157810 */ /* 0x000fe20007ffe0ff */
[----:B------:R0:W1:Y:S01]  /*15f0*/  MUFU.RSQ R3, R18 ;  /* 0x0000001200037308 */ /* 0x0000620000001400 */
[----:B------:R-:W-:Y:S02]  /*1600*/  IADD3 R0, PT, PT, R0, 0xb0f8a, R2 ;  /* 0x000b0f8a00007810 */ /* 0x000fe40007ffe002 */
[----:B------:R-:W-:Y:S01]  /*1610*/  ISETP.GT.U32.AND P0, PT, R21, 0x727fffff, PT ;  /* 0x727fffff1500780c */ /* 0x000fe20003f04070 */
[----:B------:R-:W-:Y:S01]  /*1620*/  IMAD.MOV.U32 R21, RZ, RZ, 0x30c90fdb ;  /* 0x30c90fdbff157424 */ /* 0x000fe200078e00ff */
[----:B------:R-:W-:-:S05]  /*1630*/  I2FP.F32.U32 R0, R0 ;  /* 0x0000000000007245 */ /* 0x000fca0000201000 */
[----:B------:R-:W-:-:S06]  /*1640*/  FFMA R21, R0, R21, 7.314590599882819788e-10 ;  /* 0x30490fdb00157423 */ /* 0x000fcc0000000015 */
[----:B0-----:R-:W-:Y:S05]  /*1650*/  @!P0 BRA `(.L_x_23) ;  /* 0x0000000000108947 */ /* 0x001fea0003800000 */
[----:B-1----:R-:W-:Y:S02]  /*1660*/  MOV R3, R18 ;  /* 0x0000001200037202 */ /* 0x002fe40000000f00 */
[----:B------:R-:W-:-:S07]  /*1670*/  MOV R0, 0x1690 ;  /* 0x0000169000007802 */ /* 0x000fce0000000f00 */
[----:B------:R-:W-:Y:S05]  /*1680*/  CALL.REL.NOINC `($__internal_1_$__cuda_sm20_sqrt_rn_f32_slowpath) ;  /* 0x0000001c005c7944 */ /* 0x000fea0003c00000 */
[----:B------:R-:W-:Y:S05]  /*1690*/  BRA `(.L_x_24) ;  /* 0x0000000000107947 */ /* 0x000fea0003800000 */
.L_x_23:
[----:B-1----:R-:W-:Y:S01]  /*16a0*/  FMUL.FTZ R31, R18, R3 ;  /* 0x00000003121f7220 */ /* 0x002fe20000410000 */
[----:B------:R-:W-:-:S03]  /*16b0*/  FMUL.FTZ R3, R3, 0.5 ;  /* 0x3f00000003037820 */ /* 0x000fc60000410000 */
[----:B------:R-:W-:-:S04]  /*16c0*/  FFMA R0, -R31, R31, R18 ;  /* 0x0000001f1f007223 */ /* 0x000fc80000000112 */
[----:B------:R-:W-:-:S07]  /*16d0*/  FFMA R31, R0, R3, R31 ;  /* 0x00000003001f7223 */ /* 0x000fce000000001f */
.L_x_24:
[----:B------:R-:W-:Y:S05]  /*16e0*/  BSYNC.RECONVERGENT B1 ;  /* 0x0000000000017941 */ /* 0x000fea0003800200 */
.L_x_22:
[----:B------:R-:W-:Y:S02]  /*16f0*/  VIADD R18, R24, 0x1 ;  /* 0x0000000118127836 */ /* 0x000fe40000000000 */
[----:B------:R-:W-:Y:S01]  /*1700*/  FMUL.RZ R26, R21, 0.15915493667125701904 ;  /* 0x3e22f983151a7820 */ /* 0x000fe2000040c000 */
[----:B------:R-:W-:Y:S02]  /*1710*/  I2FP.F32.U32 R0, R24 ;  /* 0x0000001800007245 */ /* 0x000fe40000201000 */
[----:B------:R-:W-:-:S03]  /*1720*/  I2FP.F32.U32 R18, R18 ;  /* 0x0000001200127245 */ /* 0x000fc60000201000 */
        /* <DEDUP_REMOVED lines=10> */
[----:B------:R-:W-:Y:S02]  /*17d0*/  MOV R33, R18 ;  /* 0x0000001200217202 */ /* 0x000fe40000000f00 */
[----:B------:R-:W-:-:S07]  /*17e0*/  MOV R3, 0x1800 ;  /* 0x0000180000037802 */ /* 0x000fce0000000f00 */
[----:B------:R-:W-:Y:S05]  /*17f0*/  CALL.REL.NOINC `($__internal_2_$__cuda_sm3x_div_rn_noftz_f32_slowpath) ;  /* 0x0000001c00587944 */ /* 0x000fea0003c00000 */
[----:B------:R-:W-:-:S07]  /*1800*/  IMAD.MOV.U32 R24, RZ, RZ, R0 ;  /* 0x000000ffff187224 */ /* 0x000fce00078e0000 */
.L_x_25:
        /* <DEDUP_REMOVED lines=8> */
.L_x_26:
[----:B------:R-:W0:Y:S02]  /*1890*/  MUFU.RCP R3, R18 ;  /* 0x0000001200037308 */ /* 0x000e240000001000 */
[----:B0-----:R-:W-:-:S04]  /*18a0*/  FFMA R0, R18, R3, -1 ;  /* 0xbf80000012007423 */ /* 0x001fc80000000003 */
[----:B------:R-:W-:-:S04]  /*18b0*/  FADD.FTZ R0, -R0, -RZ ;  /* 0x800000ff00007221 */ /* 0x000fc80000010100 */
[----:B------:R-:W-:-:S07]  /*18c0*/  FFMA R28, R3, R0, R3 ;  /* 0x00000000031c7223 */ /* 0x000fce0000000003 */
.L_x_27:
[----:B------:R-:W-:Y:S01]  /*18d0*/  FMUL R28, R22, R28 ;  /* 0x0000001c161c7220 */ /* 0x000fe20000400000 */
[----:B------:R-:W-:Y:S01]  /*18e0*/  FFMA R3, R6, R21, 1 ;  /* 0x3f80000006037423 */ /* 0x000fe20000000015 */
[----:B------:R-:W-:Y:S01]  /*18f0*/  MOV R21, R19 ;  /* 0x0000001300157202 */ /* 0x000fe20000000f00 */
[----:B------:R-:W-:Y:S01]  /*1900*/  IMAD.MOV.U32 R18, RZ, RZ, R16 ;  /* 0x000000ffff127224 */ /* 0x000fe200078e0010 */
[----:B------:R-:W-:Y:S01]  /*1910*/  MOV R19, R17 ;  /* 0x0000001100137202 */ /* 0x000fe20000000f00 */
[----:B------:R-:W-:Y:S01]  /*1920*/  FFMA R15, R15, R24, R28 ;  /* 0x000000180f0f7223 */ /* 0x000fe2000000001c */
[----:B------:R-:W-:Y:S01]  /*1930*/  FMUL R22, R22, R3 ;  /* 0x0000000316167220 */ /* 0x000fe20000400000 */
[----:B------:R-:W-:Y:S01]  /*1940*/  IMAD.MOV.U32 R16, RZ, RZ, R23 ;  /* 0x000000ffff107224 */ /* 0x000fe200078e0017 */
[----:B------:R-:W-:-:S07]  /*1950*/  MOV R17, R2 ;  /* 0x0000000200117202 */ /* 0x000fce0000000f00 */
.L_x_21:
[----:B------:R-:W0:Y:S01]  /*1960*/  LDC.64 R26, c[0x0][0x3a8] ;  /* 0x0000ea00ff1a7b82 */ /* 0x000e220000000a00 */
[----:B------:R1:W-:Y:S01]  /*1970*/  STS [UR12+0x4], R15 ;  /* 0x0000040fff007988 */ /* 0x0003e2000800080c */
[----:B------:R-:W-:-:S03]  /*1980*/  VIADD R20, R20, UR13 ;  /* 0x0000000d14147c36 */ /* 0x000fc60008000000 */
[----:B------:R1:W-:Y:S03]  /*1990*/  STS [UR12], R22 ;  /* 0x00000016ff007988 */ /* 0x0003e6000800080c */
[----:B------:R-:W2:Y:S08]  /*19a0*/  LDC.64 R2, c[0x0][0x3a0] ;  /* 0x0000e800ff027b82 */ /* 0x000eb00000000a00 */
[----:B------:R-:W3:Y:S01]  /*19b0*/  LDC.64 R24, c[0x0][0x3b0] ;  /* 0x0000ec00ff187b82 */ /* 0x000ee20000000a00 */
[----:B0-----:R-:W-:-:S05]  /*19c0*/  IMAD.WIDE R26, R14, 0x4, R26 ;  /* 0x000000040e1a7825 */ /* 0x001fca00078e021a */
[----:B------:R1:W-:Y:S01]  /*19d0*/  STG.E desc[UR14][R26.64], R15 ;  /* 0x0000000f1a007986 */ /* 0x0003e2000c10190e */
[----:B--2---:R-:W-:-:S05]  /*19e0*/  IMAD.WIDE R2, R14, 0x4, R2 ;  /* 0x000000040e027825 */ /* 0x004fca00078e0202 */
[----:B------:R1:W-:Y:S01]  /*19f0*/  STG.E desc[UR14][R2.64], R22 ;  /* 0x0000001602007986 */ /* 0x0003e2000c10190e */
[----:B---3--:R-:W-:-:S05]  /*1a00*/  IMAD.WIDE R24, R14, 0x4, R24 ;  /* 0x000000040e187825 */ /* 0x008fca00078e0218 */
[----:B------:R1:W-:Y:S02]  /*1a10*/  STG.E desc[UR14][R24.64], R11 ;  /* 0x0000000b18007986 */ /* 0x0003e4000c10190e */
.L_x_6:
[----:B------:R-:W-:Y:S05]  /*1a20*/  BSYNC.RECONVERGENT B0 ;  /* 0x0000000000007941 */ /* 0x000fea0003800200 */
.L_x_5:
[----:B------:R-:W0:Y:S02]  /*1a30*/  LDCU UR6, c[0x0][0x3c0] ;  /* 0x00007800ff0677ac */ /* 0x000e240008000800 */
[----:B0-----:R-:W-:Y:S01]  /*1a40*/  UISETP.GE.AND UP1, UPT, UR6, 0x1, UPT ;  /* 0x000000010600788c */ /* 0x001fe2000bf26270 */
[----:B------:R-:W-:Y:S08]  /*1a50*/  BAR.SYNC.DEFER_BLOCKING 0x0 ;  /* 0x0000000000007b1d */ /* 0x000ff00000010000 */
[----:B------:R-:W-:Y:S05]  /*1a60*/  BRA.U !UP1, `(.L_x_28) ;  /* 0x00000015096c7547 */ /* 0x000fea000b800000 */
[----:B-1----:R-:W0:Y:S01]  /*1a70*/  LDC.64 R26, c[0x0][0x398] ;  /* 0x0000e600ff1a7b82 */ /* 0x002e220000000a00 */
[----:B-----5:R-:W-:Y:S01]  /*1a80*/  MOV R2, R16 ;  /* 0x0000001000027202 */ /* 0x020fe20000000f00 */
[----:B------:R-:W-:Y:S01]  /*1a90*/  UMOV UR6, URZ ;  /* 0x000000ff00067c82 */ /* 0x000fe20008000000 */
[----:B0-----:R-:W-:-:S04]  /*1aa0*/  IMAD.WIDE R26, R14, 0x4, R26 ;  /* 0x000000040e1a7825 */ /* 0x001fc800078e021a */
[----:B------:R-:W-:-:S07]  /*1ab0*/  IMAD.MOV.U32 R14, RZ, RZ, R17 ;  /* 0x000000ffff0e7224 */ /* 0x000fce00078e0011 */
.L_x_55:
[----:B0-----:R-:W0:Y:S01]  /*1ac0*/  LDS R24, [UR12] ;  /* 0x0000000cff187984 */ /* 0x001e220008000800 */
[----:B-1----:R-:W1:Y:S03]  /*1ad0*/  LDCU UR8, c[0x0][0x38c] ;  /* 0x00007180ff0877ac */ /* 0x002e660008000800 */
[----:B------:R-:W2:Y:S01]  /*1ae0*/  LDS R23, [UR12+0x4] ;  /* 0x0000040cff177984 */ /* 0x000ea20008000800 */
[----:B------:R-:W3:Y:S01]  /*1af0*/  LDCU UR11, c[0x0][0x3c0] ;  /* 0x00007800ff0b77ac */ /* 0x000ee20008000800 */
[----:B------:R-:W-:Y:S02]  /*1b00*/  UIADD3 UR6, UPT, UPT, UR6, 0x1, URZ ;  /* 0x0000000106067890 */ /* 0x000fe4000fffe0ff */
[----:B-1----:R-:W-:Y:S02]  /*1b10*/  UISETP.GE.AND UP2, UPT, UR7, UR8, UPT ;  /* 0x000000080700728c */ /* 0x002fe4000bf46270 */
[----:B---3--:R-:W-:-:S07]  /*1b20*/  UISETP.NE.AND UP1, UPT, UR6, UR11, UPT ;  /* 0x0000000b0600728c */ /* 0x008fce000bf25270 */
[----:B------:R-:W-:Y:S05]  /*1b30*/  BRA.U UP2, `(.L_x_29) ;  /* 0x00000011028c7547 */ /* 0x000fea000b800000 */
[----:B------:R-:W-:Y:S01]  /*1b40*/  ULOP3.LUT UP2, URZ, UR9, 0x1, URZ, 0xc0, !UPT ;  /* 0x0000000109ff7892 */ /* 0x000fe2000f84c0ff */
[----:B------:R-:W-:Y:S01]  /*1b50*/  IMAD.MOV.U32 R25, RZ, RZ, R19 ;  /* 0x000000ffff197224 */ /* 0x000fe200078e0013 */
[----:B------:R-:W-:Y:S01]  /*1b60*/  MOV R3, R21 ;  /* 0x0000001500037202 */ /* 0x000fe20000000f00 */
[----:B------:R-:W-:Y:S01]  /*1b70*/  IMAD.MOV.U32 R17, RZ, RZ, R14 ;  /* 0x000000ffff117224 */ /* 0x000fe200078e000e */
[----:B------:R-:W-:Y:S01]  /*1b80*/  MOV R0, R18 ;  /* 0x0000001200007202 */ /* 0x000fe20000000f00 */
[----:B------:R-:W-:Y:S01]  /*1b90*/  IMAD.MOV.U32 R22, RZ, RZ, R25 ;  /* 0x000000ffff167224 */ /* 0x000fe200078e0019 */
[----:B------:R-:W-:Y:S01]  /*1ba0*/  MOV R16, R2 ;  /* 0x0000000200107202 */ /* 0x000fe20000000f00 */
[----:B------:R-:W-:Y:S02]  /*1bb0*/  UMOV UR8, UR7 ;  /* 0x0000000700087c82 */ /* 0x000fe40008000000 */
[----:B------:R-:W-:Y:S05]  /*1bc0*/  BRA.U UP2, `(.L_x_30) ;  /* 0x0000000502307547 */ /* 0x000fea000b800000 */
[----:B------:R-:W-:Y:S01]  /*1bd0*/  SHF.R.U32.HI R0, RZ, 0x2, R21 ;  /* 0x00000002ff007819 */ /* 0x000fe20000011615 */
[----:B------:R-:W-:Y:S01]  /*1be0*/  IMAD.MOV.U32 R22, RZ, RZ, 0x3e055027 ;  /* 0x3e055027ff167424 */ /* 0x000fe200078e00ff */
[----:B------:R-:W-:Y:S01]  /*1bf0*/  SHF.L.U32 R3, R14, 0x4, RZ ;  /* 0x000000040e037819 */ /* 0x000fe200000006ff */
[----:B------:R-:W-:Y:S01]  /*1c00*/  BSSY.RECONVERGENT B0, `(.L_x_31) ;  /* 0x000003c000007945 */ /* 0x000fe20003800200 */
[----:B------:R-:W-:-:S05]  /*1c10*/  LOP3.LUT R0, R0, R21, RZ, 0x3c, !PT ;  /* 0x0000001500007212 */ /* 0x000fca00078e3cff */
[----:B------:R-:W-:-:S05]  /*1c20*/  IMAD.SHL.U32 R15, R0, 0x2, RZ ;  /* 0x00000002000f7824 */ /* 0x000fca00078e00ff */
[----:B------:R-:W-:-:S04]  /*1c30*/  LOP3.LUT R3, R14, R3, R15, 0x96, !PT ;  /* 0x000000030e037212 */ /* 0x000fc800078e960f */
[----:B------:R-:W-:Y:S01]  /*1c40*/  LOP3.LUT R16, R3, R0, RZ, 0x3c, !PT ;  /* 0x0000000003107212 */ /* 0x000fe200078e3cff */
[----:B------:R-:W-:-:S03]  /*1c50*/  HFMA2 R3, -RZ, RZ, 0.1171875, 0 ;  /* 0x2f800000ff037431 */ /* 0x000fc600000001ff */
[C---:B------:R-:W-:Y:S01]  /*1c60*/  IADD3 R0, PT, PT, R20.reuse, 0x587c5, R16 ;  /* 0x000587c514007810 */ /* 0x040fe20007ffe010 */
[----:B------:R-:W-:-:S03]  /*1c70*/  VIADD R20, R20, 0xb0f8a ;  /* 0x000b0f8a14147836 */ /* 0x000fc60000000000 */
[----:B------:R-:W-:-:S05]  /*1c80*/  I2FP.F32.U32 R0, R0 ;  /* 0x0000000000007245 */ /* 0x000fca0000201000 */
[----:B------:R-:W-:-:S05]  /*1c90*/  FFMA R0, R0, R3, 1.1641532182693481445e-10 ;  /* 0x2f00000000007423 */ /* 0x000fca0000000003 */
[----:B------:R-:W-:-:S13]  /*1ca0*/  FSETP.GEU.AND P0, PT, R0, 1.175494350822287508e-38, PT ;  /* 0x008000000000780b */ /* 0x000fda0003f0e000 */
[----:B------:R-:W-:-:S04]  /*1cb0*/  @!P0 FMUL R0, R0, 8388608 ;  /* 0x4b00000000008820 */ /* 0x000fc80000400000 */
[----:B------:R-:W-:-:S05]  /*1cc0*/  VIADD R3, R0, 0xc0d55555 ;  /* 0xc0d5555500037836 */ /* 0x000fca0000000000 */
[----:B------:R-:W-:-:S04]  /*1cd0*/  LOP3.LUT R15, R3, 0xff800000, RZ, 0xc0, !PT ;  /* 0xff800000030f7812 */ /* 0x000fc800078ec0ff */
[----:B------:R-:W-:-:S05]  /*1ce0*/  IADD3 R3, PT, PT, R0, -R15, RZ ;  /* 0x8000000f00037210 */ /* 0x000fca0007ffe0ff */
        /* <DEDUP_REMOVED lines=11> */
[----:B------:R-:W-:Y:S02]  /*1da0*/  I2FP.F32.S32 R22, R15 ;  /* 0x0000000f00167245 */ /* 0x000fe40000201400 */
[----:B------:R-:W-:Y:S01]  /*1db0*/  SHF.R.U32.HI R15, RZ, 0x2, R18 ;  /* 0x00000002ff0f7819 */ /* 0x000fe20000011612 */
[----:B------:R-:W-:Y:S02]  /*1dc0*/  FMUL R28, R17, R28 ;  /* 0x0000001c111c7220 */ /* 0x000fe40000400000 */
[----:B------:R-:W-:Y:S01]  /*1dd0*/  FFMA R3, R22, 1.1920928955078125e-07, R3 ;  /* 0x3400000016037823 */ /* 0x000fe20000000003 */
[----:B------:R-:W-:Y:S01]  /*1de0*/  LOP3.LUT R18, R15, R18, RZ, 0x3c, !PT ;  /* 0x000000120f127212 */ /* 0x000fe200078e3cff */
[----:B------:R-:W-:Y:S01]  /*1df0*/  FFMA R28, R17, R28, R17 ;  /* 0x0000001c111c7223 */ /* 0x000fe20000000011 */
[----:B------:R-:W-:-:S03]  /*1e00*/  MOV R17, 0x7f800000 ;  /* 0x7f80000000117802 */ /* 0x000fc60000000f00 */
[----:B------:R-:W-:Y:S01]  /*1e10*/  FFMA R28, R3, 0.69314718246459960938, R28 ;  /* 0x3f317218031c7823 */ /* 0x000fe2000000001c */
[----:B------:R-:W-:Y:S02]  /*1e20*/  IMAD.SHL.U32 R15, R18, 0x2, RZ ;  /* 0x00000002120f7824 */ /* 0x000fe400078e00ff */
[C---:B------:R-:W-:Y:S01]  /*1e30*/  @P0 FFMA R28, R0.reuse, R17, +INF ;  /* 0x7f800000001c0423 */ /* 0x040fe20000000011 */
[----:B------:R-:W-:Y:S02]  /*1e40*/  FSETP.NEU.AND P0, PT, R0, RZ, PT ;  /* 0x000000ff0000720b */ /* 0x000fe40003f0d000 */
[----:B------:R-:W-:Y:S01]  /*1e50*/  SHF.L.U32 R3, R16, 0x4, RZ ;  /* 0x0000000410037819 */ /* 0x000fe200000006ff */
[----:B------:R-:W-:-:S03]  /*1e60*/  FMUL R28, R28, -2 ;  /* 0xc00000001c1c7820 */ /* 0x000fc60000400000 */
[----:B------:R-:W-:Y:S02]  /*1e70*/  LOP3.LUT R3, R18, R15, R3, 0x96, !PT ;  /* 0x0000000f12037212 */ /* 0x000fe400078e9603 */
[----:B------:R-:W-:Y:S02]  /*1e80*/  FSEL R28, R28, +INF , P0 ;  /* 0x7f8000001c1c7808 */ /* 0x000fe40000000000 */
[----:B------:R-:W-:Y:S02]  /*1e90*/  LOP3.LUT R17, R3, R16, RZ, 0x3c, !PT ;  /* 0x0000001003117212 */ /* 0x000fe400078e3cff */
[----:B------:R-:W-:Y:S01]  /*1ea0*/  IADD3 R15, PT, PT, R28, -0xd000000, RZ ;  /* 0xf30000001c0f7810 */ /* 0x000fe20007ffe0ff */
[----:B------:R1:W3:Y:S02]  /*1eb0*/  MUFU.RSQ R3, R28 ;  /* 0x0000001c00037308 */ /* 0x0002e40000001400 */
[----:B------:R-:W-:Y:S01]  /*1ec0*/  IMAD.IADD R0, R20, 0x1, R17 ;  /* 0x0000000114007824 */ /* 0x000fe200078e0211 */
[----:B------:R-:W-:Y:S01]  /*1ed0*/  ISETP.GT.U32.AND P0, PT, R15, 0x727fffff, PT ;  /* 0x727fffff0f00780c */ /* 0x000fe20003f04070 */
[----:B------:R-:W-:-:S03]  /*1ee0*/  HFMA2 R15, -RZ, RZ, 0.1495361328125, 0.0004794597625732421875 ;  /* 0x30c90fdbff0f7431 */ /* 0x000fc600000001ff */
[----:B------:R-:W-:-:S05]  /*1ef0*/  I2FP.F32.U32 R0, R0 ;  /* 0x0000000000007245 */ /* 0x000fca0000201000 */
[----:B------:R-:W-:-:S04]  /*1f00*/  FFMA R15, R0, R15, 7.314590599882819788e-10 ;  /* 0x30490fdb000f7423 */ /* 0x000fc8000000000f */
[----:B-1----:R-:W-:Y:S05]  /*1f10*/  @!P0 BRA `(.L_x_32) ;  /* 0x0000000000188947 */ /* 0x002fea0003800000 */
[----:B------:R-:W-:Y:S01]  /*1f20*/  BSSY.RECONVERGENT B1, `(.L_x_33) ;  /* 0x0000004000017945 */ /* 0x000fe20003800200 */
[----:B---3--:R-:W-:Y:S01]  /*1f30*/  IMAD.MOV.U32 R3, RZ, RZ, R28 ;  /* 0x000000ffff037224 */ /* 0x008fe200078e001c */
[----:B------:R-:W-:-:S07]  /*1f40*/  MOV R0, 0x1f60 ;  /* 0x00001f6000007802 */ /* 0x000fce0000000f00 */
[----:B0-2---:R-:W-:Y:S05]  /*1f50*/  CALL.REL.NOINC `($__internal_1_$__cuda_sm20_sqrt_rn_f32_slowpath) ;  /* 0x0000001400287944 */ /* 0x005fea0003c00000 */
[----:B------:R-:W-:Y:S05]  /*1f60*/  BSYNC.RECONVERGENT B1 ;  /* 0x0000000000017941 */ /* 0x000fea0003800200 */
.L_x_33:
[----:B------:R-:W-:Y:S05]  /*1f70*/  BRA `(.L_x_34) ;  /* 0x0000000000107947 */ /* 0x000fea0003800000 */
.L_x_32:
[----:B---3--:R-:W-:Y:S01]  /*1f80*/  FMUL.FTZ R31, R28, R3 ;  /* 0x000000031c1f7220 */ /* 0x008fe20000410000 */
[----:B------:R-:W-:-:S03]  /*1f90*/  FMUL.FTZ R3, R3, 0.5 ;  /* 0x3f00000003037820 */ /* 0x000fc60000410000 */
[----:B------:R-:W-:-:S04]  /*1fa0*/  FFMA R0, -R31, R31, R28 ;  /* 0x0000001f1f007223 */ /* 0x000fc8000000011c */
[----:B------:R-:W-:-:S07]  /*1fb0*/  FFMA R31, R0, R3, R31 ;  /* 0x00000003001f7223 */ /* 0x000fce000000001f */
.L_x_34:
[----:B------:R-:W-:Y:S05]  /*1fc0*/  BSYNC.RECONVERGENT B0 ;  /* 0x0000000000007941 */ /* 0x000fea0003800200 */
.L_x_31:
[----:B------:R-:W-:Y:S01]  /*1fd0*/  FMUL.RZ R15, R15, 0.15915493667125701904 ;  /* 0x3e22f9830f0f7820 */ /* 0x000fe2000040c000 */
[----:B------:R-:W-:Y:S01]  /*1fe0*/  MOV R25, R19 ;  /* 0x0000001300197202 */ /* 0x000fe20000000f00 */
[----:B------:R-:W-:Y:S01]  /*1ff0*/  IMAD.MOV.U32 R22, RZ, RZ, R14 ;  /* 0x000000ffff167224 */ /* 0x000fe200078e000e */
[----:B------:R-:W-:Y:S01]  /*2000*/  UMOV UR8, UR10 ;  /* 0x0000000a00087c82 */ /* 0x000fe20008000000 */
[----:B------:R-:W1:Y:S02]  /*2010*/  MUFU.SIN R0, R15 ;  /* 0x0000000f00007308 */ /* 0x000e640000000400 */
[----:B------:R-:W-:Y:S02]  /*2020*/  IMAD.MOV.U32 R3, RZ, RZ, R25 ;  /* 0x000000ffff037224 */ /* 0x000fe400078e0019 */
[----:B-1----:R-:W-:Y:S01]  /*2030*/  FMUL R31, R0, R31 ;  /* 0x0000001f001f7220 */ /* 0x002fe20000400000 */
[----:B0-----:R-:W-:-:S03]  /*2040*/  FMUL R0, R24, R13 ;  /* 0x0000000d18007220 */ /* 0x001fc60000400000 */
[----:B------:R-:W-:Y:S01]  /*2050*/  FFMA R31, R6, R31, 1 ;  /* 0x3f800000061f7423 */ /* 0x000fe2000000001f */
[----:B--2---:R-:W-:Y:S01]  /*2060*/  FFMA R23, R23, R12, R0 ;  /* 0x0000000c17177223 */ /* 0x004fe20000000000 */
[----:B------:R-:W-:Y:S02]  /*2070*/  MOV R0, R2 ;  /* 0x0000000200007202 */ /* 0x000fe40000000f00 */
[----:B------:R-:W-:-:S07]  /*2080*/  FMUL R24, R24, R31 ;  /* 0x0000001f18187220 */ /* 0x000fce0000400000 */
.L_x_30:
[----:B------:R-:W-:Y:S01]  /*2090*/  ISETP.NE.AND P0, PT, R8, UR4, PT ;  /* 0x0000000408007c0c */ /* 0x000fe2000bf05270 */
[----:B------:R-:W-:Y:S01]  /*20a0*/  IMAD.MOV.U32 R18, RZ, RZ, R2 ;  /* 0x000000ffff127224 */ /* 0x000fe200078e0002 */
[----:B------:R-:W-:Y:S02]  /*20b0*/  MOV R19, R14 ;  /* 0x0000000e00137202 */ /* 0x000fe40000000f00 */
[----:B------:R-:W-:-:S09]  /*20c0*/  MOV R21, R25 ;  /* 0x0000001900157202 */ /* 0x000fd20000000f00 */
[----:B------:R-:W-:Y:S05]  /*20d0*/  @!P0 BRA `(.L_x_29) ;  /* 0x0000000c00248947 */ /* 0x000fea0003800000 */
[----:B------:R-:W-:Y:S01]  /*20e0*/  IMAD.MOV.U32 R15, RZ, RZ, R16 ;  /* 0x000000ffff0f7224 */ /* 0x000fe200078e0010 */
[----:B------:R-:W1:Y:S06]  /*20f0*/  LDCU UR19, c[0x0][0x38c] ;  /* 0x00007180ff1377ac */ /* 0x000e6c0008000800 */
.L_x_48:
        /* <DEDUP_REMOVED lines=9> */
[----:B------:R-:W-:-:S04]  /*2190*/  IADD3 R2, PT, PT, R20, 0x587c5, R18 ;  /* 0x000587c514027810 */ /* 0x000fc80007ffe012 */
[----:B------:R-:W-:-:S05]  /*21a0*/  I2FP.F32.U32 R2, R2 ;  /* 0x0000000200027245 */ /* 0x000fca0000201000 */
[----:B------:R-:W-:-:S05]  /*21b0*/  FFMA R2, R2, R3, 1.1641532182693481445e-10 ;  /* 0x2f00000002027423 */ /* 0x000fca0000000003 */
[----:B------:R-:W-:-:S13]  /*21c0*/  FSETP.GEU.AND P0, PT, R2, 1.175494350822287508e-38, PT ;  /* 0x008000000200780b */ /* 0x000fda0003f0e000 */
[----:B------:R-:W-:-:S04]  /*21d0*/  @!P0 FMUL R2, R2, 8388608 ;  /* 0x4b00000002028820 */ /* 0x000fc80000400000 */
[----:B------:R-:W-:-:S05]  /*21e0*/  VIADD R3, R2, 0xc0d55555 ;  /* 0xc0d5555502037836 */ /* 0x000fca0000000000 */
[----:B------:R-:W-:-:S04]  /*21f0*/  LOP3.LUT R19, R3, 0xff800000, RZ, 0xc0, !PT ;  /* 0xff80000003137812 */ /* 0x000fc800078ec0ff */
[-C--:B------:R-:W-:Y:S02]  /*2200*/  IADD3 R3, PT, PT, R2, -R19.reuse, RZ ;  /* 0x8000001302037210 */ /* 0x080fe40007ffe0ff */
[----:B------:R-:W-:Y:S02]  /*2210*/  I2FP.F32.S32 R14, R19 ;  /* 0x00000013000e7245 */ /* 0x000fe40000201400 */
[----:B------:R-:W-:Y:S01]  /*2220*/  MOV R19, 0x7f800000 ;  /* 0x7f80000000137802 */ /* 0x000fe20000000f00 */
        /* <DEDUP_REMOVED lines=8> */
[----:B------:R-:W-:Y:S01]  /*22b0*/  FFMA R21, R16, R3, -0.5 ;  /* 0xbf00000010157423 */ /* 0x000fe20000000003 */
        /* <DEDUP_REMOVED lines=8> */
[----:B------:R-:W-:Y:S02]  /*2340*/  IMAD.SHL.U32 R0, R18, 0x10, RZ ;  /* 0x0000001012007824 */ /* 0x000fe400078e00ff */
[C---:B------:R-:W-:Y:S01]  /*2350*/  SHF.L.U32 R14, R3.reuse, 0x1, RZ ;  /* 0x00000001030e7819 */ /* 0x040fe200000006ff */
[C---:B------:R-:W-:Y:S01]  /*2360*/  @P0 FFMA R21, R2.reuse, R19, +INF ;  /* 0x7f80000002150423 */ /* 0x040fe20000000013 */
[----:B------:R-:W-:Y:S02]  /*2370*/  FSETP.NEU.AND P0, PT, R2, RZ, PT ;  /* 0x000000ff0200720b */ /* 0x000fe40003f0d000 */
[----:B------:R-:W-:Y:S01]  /*2380*/  LOP3.LUT R3, R3, R14, R0, 0x96, !PT ;  /* 0x0000000e03037212 */ /* 0x000fe200078e9600 */
[----:B------:R-:W-:-:S03]  /*2390*/  FMUL R21, R21, -2 ;  /* 0xc000000015157820 */ /* 0x000fc60000400000 */
[----:B------:R-:W-:Y:S02]  /*23a0*/  LOP3.LUT R19, R3, R18, RZ, 0x3c, !PT ;  /* 0x0000001203137212 */ /* 0x000fe400078e3cff */
[----:B------:R-:W-:Y:S01]  /*23b0*/  FSEL R16, R21, +INF , P0 ;  /* 0x7f80000015107808 */ /* 0x000fe20000000000 */
[----:B------:R-:W-:Y:S01]  /*23c0*/  HFMA2 R21, -RZ, RZ, 0.1495361328125, 0.0004794597625732421875 ;  /* 0x30c90fdbff157431 */ /* 0x000fe200000001ff */
[----:B------:R-:W-:Y:S02]  /*23d0*/  IADD3 R0, PT, PT, R20, 0xb0f8a, R19 ;  /* 0x000b0f8a14007810 */ /* 0x000fe40007ffe013 */
[----:B------:R-:W-:Y:S01]  /*23e0*/  IADD3 R2, PT, PT, R16, -0xd000000, RZ ;  /* 0xf300000010027810 */ /* 0x000fe20007ffe0ff */
[----:B------:R3:W4:Y:S01]  /*23f0*/  MUFU.RSQ R3, R16 ;  /* 0x0000001000037308 */ /* 0x0007220000001400 */
[----:B------:R-:W-:Y:S02]  /*2400*/  I2FP.F32.U32 R0, R0 ;  /* 0x0000000000007245 */ /* 0x000fe40000201000 */
[----:B------:R-:W-:-:S03]  /*2410*/  ISETP.GT.U32.AND P0, PT, R2, 0x727fffff, PT ;  /* 0x727fffff0200780c */ /* 0x000fc60003f04070 */
[----:B------:R-:W-:Y:S01]  /*2420*/  FFMA R14, R0, R21, 7.314590599882819788e-10 ;  /* 0x30490fdb000e7423 */ /* 0x000fe20000000015 */
[----:B------:R-:W-:-:S09]  /*2430*/  IMAD.MOV.U32 R21, RZ, RZ, R17 ;  /* 0x000000ffff157224 */ /* 0x000fd200078e0011 */
[----:B---3--:R-:W-:Y:S05]  /*2440*/  @!P0 BRA `(.L_x_36) ;  /* 0x0000000000108947 */ /* 0x008fea0003800000 */
[----:B----4-:R-:W-:Y:S02]  /*2450*/  MOV R3, R16 ;  /* 0x0000001000037202 */ /* 0x010fe40000000f00 */
[----:B------:R-:W-:-:S07]  /*2460*/  MOV R0, 0x2480 ;  /* 0x0000248000007802 */ /* 0x000fce0000000f00 */
[----:B012---:R-:W-:Y:S05]  /*2470*/  CALL.REL.NOINC `($__internal_1_$__cuda_sm20_sqrt_rn_f32_slowpath) ;  /* 0x0000000c00e07944 */ /* 0x007fea0003c00000 */
[----:B------:R-:W-:Y:S05]  /*2480*/  BRA `(.L_x_37) ;  /* 0x0000000000107947 */ /* 0x000fea0003800000 */
.L_x_36:
[----:B----4-:R-:W-:Y:S01]  /*2490*/  FMUL.FTZ R31, R16, R3 ;  /* 0x00000003101f7220 */ /* 0x010fe20000410000 */
[----:B------:R-:W-:-:S03]  /*24a0*/  FMUL.FTZ R2, R3, 0.5 ;  /* 0x3f00000003027820 */ /* 0x000fc60000410000 */
[----:B------:R-:W-:-:S04]  /*24b0*/  FFMA R0, -R31, R31, R16 ;  /* 0x0000001f1f007223 */ /* 0x000fc80000000110 */
[----:B------:R-:W-:-:S07]  /*24c0*/  FFMA R31, R0, R2, R31 ;  /* 0x00000002001f7223 */ /* 0x000fce000000001f */
.L_x_37:
[----:B-1----:R-:W-:Y:S05]  /*24d0*/  BSYNC.RECONVERGENT B0 ;  /* 0x0000000000007941 */ /* 0x002fea0003800200 */
.L_x_35:
[----:B------:R-:W-:Y:S01]  /*24e0*/  UIADD3 UR11, UPT, UPT, UR8, 0x1, URZ ;  /* 0x00000001080b7890 */ /* 0x000fe2000fffe0ff */
[----:B------:R-:W-:Y:S01]  /*24f0*/  FMUL.RZ R17, R14, 0.15915493667125701904 ;  /* 0x3e22f9830e117820 */ /* 0x000fe2000040c000 */
[----:B------:R-:W-:-:S03]  /*2500*/  I2FP.F32.U32 R0, UR8 ;  /* 0x0000000800007c45 */ /* 0x000fc60008201000 */
[----:B------:R-:W1:Y:S01]  /*2510*/  MUFU.SIN R14, R17 ;  /* 0x00000011000e7308 */ /* 0x000e620000000400 */
[----:B------:R-:W-:-:S07]  /*2520*/  I2FP.F32.U32 R2, UR11 ;  /* 0x0000000b00027c45 */ /* 0x000fce0008201000 */
[----:B------:R-:W3:Y:S08]  /*2530*/  MUFU.RCP R3, R2 ;  /* 0x0000000200037308 */ /* 0x000ef00000001000 */
[----:B------:R-:W4:Y:S01]  /*2540*/  FCHK P0, R0, R2 ;  /* 0x0000000200007302 */ /* 0x000f220000000000 */
[----:B-1----:R-:W-:Y:S01]  /*2550*/  FMUL R14, R14, R31 ;  /* 0x0000001f0e0e7220 */ /* 0x002fe20000400000 */
[----:B---3--:R-:W-:-:S04]  /*2560*/  FFMA R16, -R2, R3, 1 ;  /* 0x3f80000002107423 */ /* 0x008fc80000000103 */
[----:B------:R-:W-:-:S04]  /*2570*/  FFMA R3, R3, R16, R3 ;  /* 0x0000001003037223 */ /* 0x000fc80000000003 */
[----:B------:R-:W-:-:S04]  /*2580*/  FFMA R16, R0, R3, RZ ;  /* 0x0000000300107223 */ /* 0x000fc800000000ff */
[----:B------:R-:W-:-:S04]  /*2590*/  FFMA R25, -R2, R16, R0 ;  /* 0x0000001002197223 */ /* 0x000fc80000000100 */
[----:B------:R-:W-:Y:S01]  /*25a0*/  FFMA R25, R3, R25, R16 ;  /* 0x0000001903197223 */ /* 0x000fe20000000010 */
[----:B----4-:R-:W-:Y:S06]  /*25b0*/  @!P0 BRA `(.L_x_38) ;  /* 0x0000000000108947 */ /* 0x010fec0003800000 */
[----:B------:R-:W-:Y:S02]  /*25c0*/  MOV R33, R2 ;  /* 0x0000000200217202 */ /* 0x000fe40000000f00 */
[----:B------:R-:W-:-:S07]  /*25d0*/  MOV R3, 0x25f0 ;  /* 0x000025f000037802 */ /* 0x000fce0000000f00 */
[----:B0-2---:R-:W-:Y:S05]  /*25e0*/  CALL.REL.NOINC `($__internal_2_$__cuda_sm3x_div_rn_noftz_f32_slowpath) ;  /* 0x0000000c00dc7944 */ /* 0x005fea0003c00000 */
[----:B------:R-:W-:-:S07]  /*25f0*/  IMAD.MOV.U32 R25, RZ, RZ, R0 ;  /* 0x000000ffff197224 */ /* 0x000fce00078e0000 */
.L_x_38:
[----:B------:R-:W-:-:S04]  /*2600*/  IADD3 R0, PT, PT, R2, 0x1800000, RZ ;  /* 0x0180000002007810 */ /* 0x000fc80007ffe0ff */
[----:B------:R-:W-:-:S04]  /*2610*/  LOP3.LUT R0, R0, 0x7f800000, RZ, 0xc0, !PT ;  /* 0x7f80000000007812 */ /* 0x000fc800078ec0ff */
[----:B------:R-:W-:-:S13]  /*2620*/  ISETP.GT.U32.AND P0, PT, R0, 0x1ffffff, PT ;  /* 0x01ffffff0000780c */ /* 0x000fda0003f04070 */
[----:B------:R-:W-:Y:S05]  /*2630*/  @P0 BRA `(.L_x_39) ;  /* 0x0000000000100947 */ /* 0x000fea0003800000 */
[----:B------:R-:W-:Y:S02]  /*2640*/  MOV R33, R2 ;  /* 0x0000000200217202 */ /* 0x000fe40000000f00 */
[----:B------:R-:W-:-:S07]  /*2650*/  MOV R29, 0x2670 ;  /* 0x00002670001d7802 */ /* 0x000fce0000000f00 */
[----:B0-2---:R-:W-:Y:S05]  /*2660*/  CALL.REL.NOINC `($__internal_0_$__cuda_sm20_rcp_rn_f32_slowpath) ;  /* 0x0000000800907944 */ /* 0x005fea0003c00000 */
[----:B------:R-:W-:Y:S05]  /*2670*/  BRA `(.L_x_40) ;  /* 0x0000000000107947 */ /* 0x000fea0003800000 */
.L_x_39:
[----:B------:R-:W1:Y:S02]  /*2680*/  MUFU.RCP R3, R2 ;  /* 0x0000000200037308 */ /* 0x000e640000001000 */
[----:B-1----:R-:W-:-:S04]  /*2690*/  FFMA R0, R2, R3, -1 ;  /* 0xbf80000002007423 */ /* 0x002fc80000000003 */
[----:B------:R-:W-:-:S04]  /*26a0*/  FADD.FTZ R0, -R0, -RZ ;  /* 0x800000ff00007221 */ /* 0x000fc80000010100 */
[----:B------:R-:W-:-:S07]  /*26b0*/  FFMA R28, R3, R0, R3 ;  /* 0x00000000031c7223 */ /* 0x000fce0000000003 */
.L_x_40:
[----:B------:R-:W-:Y:S01]  /*26c0*/  SHF.R.U32.HI R3, RZ, 0x2, R22 ;  /* 0x00000002ff037819 */ /* 0x000fe20000011616 */
[----:B------:R-:W-:Y:S02]  /*26d0*/  IMAD.SHL.U32 R0, R19, 0x10, RZ ;  /* 0x0000001013007824 */ /* 0x000fe400078e00ff */
[----:B0-----:R-:W-:Y:S01]  /*26e0*/  FMUL R28, R28, R24 ;  /* 0x000000181c1c7220 */ /* 0x001fe20000400000 */
[----:B------:R-:W-:Y:S01]  /*26f0*/  IMAD.MOV.U32 R29, RZ, RZ, 0x30c90fdb ;  /* 0x30c90fdbff1d7424 */ /* 0x000fe200078e00ff */
[----:B------:R-:W-:Y:S01]  /*2700*/  LOP3.LUT R3, R3, R22, RZ, 0x3c, !PT ;  /* 0x0000001603037212 */ /* 0x000fe200078e3cff */
[----:B------:R-:W-:Y:S01]  /*2710*/  BSSY.RECONVERGENT B0, `(.L_x_41) ;  /* 0x000003d000007945 */ /* 0x000fe20003800200 */
[----:B------:R-:W-:Y:S01]  /*2720*/  MOV R22, 0x3e055027 ;  /* 0x3e05502700167802 */ /* 0x000fe20000000f00 */
[----:B--2---:R-:W-:Y:S01]  /*2730*/  FFMA R23, R25, R23, R28 ;  /* 0x0000001719177223 */ /* 0x004fe2000000001c */
[----:B------:R-:W-:-:S04]  /*2740*/  SHF.L.U32 R16, R3, 0x1, RZ ;  /* 0x0000000103107819 */ /* 0x000fc800000006ff */
        /* <DEDUP_REMOVED lines=27> */
[----:B------:R-:W-:Y:S01]  /*2900*/  FFMA R30, R3, R30, R3 ;  /* 0x0000001e031e7223 */ /* 0x000fe20000000003 */
[----:B------:R-:W-:Y:S02]  /*2910*/  IMAD.MOV.U32 R3, RZ, RZ, 0x7f800000 ;  /* 0x7f800000ff037424 */ /* 0x000fe400078e00ff */
[----:B------:R-:W-:Y:S01]  /*2920*/  LOP3.LUT R22, R22, R15, RZ, 0x3c, !PT ;  /* 0x0000000f16167212 */ /* 0x000fe200078e3cff */
[----:B------:R-:W-:-:S03]  /*2930*/  FFMA R17, R17, 0.69314718246459960938, R30 ;  /* 0x3f31721811117823 */ /* 0x000fc6000000001e */
[----:B------:R-:W-:Y:S01]  /*2940*/  SHF.L.U32 R15, R22, 0x1, RZ ;  /* 0x00000001160f7819 */ /* 0x000fe200000006ff */
[----:B------:R-:W-:Y:S01]  /*2950*/  @P0 FFMA R17, R0, R3, +INF ;  /* 0x7f80000000110423 */ /* 0x000fe20000000003 */
[----:B------:R-:W-:Y:S02]  /*2960*/  SHF.L.U32 R3, R16, 0x4, RZ ;  /* 0x0000000410037819 */ /* 0x000fe400000006ff */
[----:B------:R-:W-:Y:S01]  /*2970*/  FSETP.NEU.AND P0, PT, R0, RZ, PT ;  /* 0x000000ff0000720b */ /* 0x000fe20003f0d000 */
[----:B------:R-:W-:Y:S01]  /*2980*/  FMUL R17, R17, -2 ;  /* 0xc000000011117820 */ /* 0x000fe20000400000 */
[----:B------:R-:W-:-:S04]  /*2990*/  LOP3.LUT R15, R22, R15, R3, 0x96, !PT ;  /* 0x0000000f160f7212 */ /* 0x000fc800078e9603 */
[----:B------:R-:W-:Y:S02]  /*29a0*/  FSEL R3, R17, +INF , P0 ;  /* 0x7f80000011037808 */ /* 0x000fe40000000000 */
[----:B------:R-:W-:Y:S02]  /*29b0*/  LOP3.LUT R17, R15, R16, RZ, 0x3c, !PT ;  /* 0x000000100f117212 */ /* 0x000fe400078e3cff */
[----:B------:R-:W-:Y:S01]  /*29c0*/  IADD3 R15, PT, PT, R3, -0xd000000, RZ ;  /* 0xf3000000030f7810 */ /* 0x000fe20007ffe0ff */
[----:B------:R0:W1:Y:S01]  /*29d0*/  MUFU.RSQ R22, R3 ;  /* 0x0000000300167308 */ /* 0x0000620000001400 */
[----:B------:R-:W-:Y:S02]  /*29e0*/  IADD3 R0, PT, PT, R17, R20, RZ ;  /* 0x0000001411007210 */ /* 0x000fe40007ffe0ff */
[----:B------:R-:W-:Y:S01]  /*29f0*/  ISETP.GT.U32.AND P0, PT, R15, 0x727fffff, PT ;  /* 0x727fffff0f00780c */ /* 0x000fe20003f04070 */
[----:B------:R-:W-:Y:S01]  /*2a00*/  FFMA R15, R6, R14, 1 ;  /* 0x3f800000060f7423 */ /* 0x000fe2000000000e */
[----:B------:R-:W-:-:S03]  /*2a10*/  I2FP.F32.U32 R0, R0 ;  /* 0x0000000000007245 */ /* 0x000fc60000201000 */
[----:B------:R-:W-:Y:S02]  /*2a20*/  FMUL R24, R15, R24 ;  /* 0x000000180f187220 */ /* 0x000fe40000400000 */
[----:B------:R-:W-:-:S06]  /*2a30*/  FFMA R15, R0, R29, 7.314590599882819788e-10 ;  /* 0x30490fdb000f7423 */ /* 0x000fcc000000001d */
[----:B0-----:R-:W-:Y:S05]  /*2a40*/  @!P0 BRA `(.L_x_42) ;  /* 0x0000000000148947 */ /* 0x001fea0003800000 */
[----:B------:R-:W-:Y:S01]  /*2a50*/  BSSY.RECONVERGENT B1, `(.L_x_43) ;  /* 0x0000003000017945 */ /* 0x000fe20003800200 */
[----:B------:R-:W-:-:S07]  /*2a60*/  MOV R0, 0x2a80 ;  /* 0x00002a8000007802 */ /* 0x000fce0000000f00 */
[----:B-1----:R-:W-:Y:S05]  /*2a70*/  CALL.REL.NOINC `($__internal_1_$__cuda_sm20_sqrt_rn_f32_slowpath) ;  /* 0x0000000800607944 */ /* 0x002fea0003c00000 */
[----:B------:R-:W-:Y:S05]  /*2a80*/  BSYNC.RECONVERGENT B1 ;  /* 0x0000000000017941 */ /* 0x000fea0003800200 */
.L_x_43:
[----:B------:R-:W-:Y:S05]  /*2a90*/  BRA `(.L_x_44) ;  /* 0x0000000000107947 */ /* 0x000fea0003800000 */
.L_x_42:
[----:B-1----:R-:W-:Y:S01]  /*2aa0*/  FMUL.FTZ R0, R3, R22 ;  /* 0x0000001603007220 */ /* 0x002fe20000410000 */
[----:B------:R-:W-:-:S03]  /*2ab0*/  FMUL.FTZ R31, R22, 0.5 ;  /* 0x3f000000161f7820 */ /* 0x000fc60000410000 */
[----:B------:R-:W-:-:S04]  /*2ac0*/  FFMA R3, -R0, R0, R3 ;  /* 0x0000000000037223 */ /* 0x000fc80000000103 */
[----:B------:R-:W-:-:S07]  /*2ad0*/  FFMA R31, R3, R31, R0 ;  /* 0x0000001f031f7223 */ /* 0x000fce0000000000 */
.L_x_44:
[----:B------:R-:W-:Y:S05]  /*2ae0*/  BSYNC.RECONVERGENT B0 ;  /* 0x0000000000007941 */ /* 0x000fea0003800200 */
.L_x_41:
[----:B------:R-:W-:Y:S01]  /*2af0*/  UIADD3 UR8, UPT, UPT, UR8, 0x2, URZ ;  /* 0x0000000208087890 */ /* 0x000fe2000fffe0ff */
[----:B------:R-:W-:-:S05]  /*2b00*/  FMUL.RZ R0, R15, 0.15915493667125701904 ;  /* 0x3e22f9830f007820 */ /* 0x000fca000040c000 */
[----:B------:R-:W-:Y:S01]  /*2b10*/  I2FP.F32.U32 R14, UR8 ;  /* 0x00000008000e7c45 */ /* 0x000fe20008201000 */
        /* <DEDUP_REMOVED lines=11> */
[----:B------:R-:W-:Y:S02]  /*2bd0*/  MOV R33, R14 ;  /* 0x0000000e00217202 */ /* 0x000fe40000000f00 */
[----:B------:R-:W-:-:S07]  /*2be0*/  MOV R3, 0x2c00 ;  /* 0x00002c0000037802 */ /* 0x000fce0000000f00 */
[----:B------:R-:W-:Y:S05]  /*2bf0*/  CALL.REL.NOINC `($__internal_2_$__cuda_sm3x_div_rn_noftz_f32_slowpath) ;  /* 0x0000000800587944 */ /* 0x000fea0003c00000 */
[----:B------:R-:W-:-:S07]  /*2c00*/  IMAD.MOV.U32 R22, RZ, RZ, R0 ;  /* 0x000000ffff167224 */ /* 0x000fce00078e0000 */
.L_x_45:
[----:B------:R-:W-:-:S04]  /*2c10*/  IADD3 R0, PT, PT, R14, 0x1800000, RZ ;  /* 0x018000000e007810 */ /* 0x000fc80007ffe0ff */
[----:B------:R-:W-:-:S04]  /*2c20*/  LOP3.LUT R0, R0, 0x7f800000, RZ, 0xc0, !PT ;  /* 0x7f80000000007812 */ /* 0x000fc800078ec0ff */
[----:B------:R-:W-:-:S13]  /*2c30*/  ISETP.GT.U32.AND P0, PT, R0, 0x1ffffff, PT ;  /* 0x01ffffff0000780c */ /* 0x000fda0003f04070 */
[----:B------:R-:W-:Y:S05]  /*2c40*/  @P0 BRA `(.L_x_46) ;  /* 0x0000000000100947 */ /* 0x000fea0003800000 */
[----:B------:R-:W-:Y:S02]  /*2c50*/  MOV R33, R14 ;  /* 0x0000000e00217202 */ /* 0x000fe40000000f00 */
[----:B------:R-:W-:-:S07]  /*2c60*/  MOV R29, 0x2c80 ;  /* 0x00002c80001d7802 */ /* 0x000fce0000000f00 */
[----:B------:R-:W-:Y:S05]  /*2c70*/  CALL.REL.NOINC `($__internal_0_$__cuda_sm20_rcp_rn_f32_slowpath) ;  /* 0x00000004000c7944 */ /* 0x000fea0003c00000 */
[----:B------:R-:W-:Y:S05]  /*2c80*/  BRA `(.L_x_47) ;  /* 0x0000000000107947 */ /* 0x000fea0003800000 */
.L_x_46:
[----:B------:R-:W0:Y:S02]  /*2c90*/  MUFU.RCP R3, R14 ;  /* 0x0000000e00037308 */ /* 0x000e240000001000 */
[----:B0-----:R-:W-:-:S04]  /*2ca0*/  FFMA R0, R14, R3, -1 ;  /* 0xbf8000000e007423 */ /* 0x001fc80000000003 */
[----:B------:R-:W-:-:S04]  /*2cb0*/  FADD.FTZ R0, -R0, -RZ ;  /* 0x800000ff00007221 */ /* 0x000fc80000010100 */
[----:B------:R-:W-:-:S07]  /*2cc0*/  FFMA R28, R3, R0, R3 ;  /* 0x00000000031c7223 */ /* 0x000fce0000000003 */
.L_x_47:
[----:B------:R-:W-:Y:S01]  /*2cd0*/  UISETP.NE.AND UP2, UPT, UR8, UR19, UPT ;  /* 0x000000130800728c */ /* 0x000fe2000bf45270 */
[----:B------:R-:W-:Y:S01]  /*2ce0*/  FMUL R28, R24, R28 ;  /* 0x0000001c181c7220 */ /* 0x000fe20000400000 */
[----:B------:R-:W-:Y:S01]  /*2cf0*/  FFMA R15, R6, R15, 1 ;  /* 0x3f800000060f7423 */ /* 0x000fe2000000000f */
[----:B------:R-:W-:Y:S02]  /*2d00*/  IMAD.MOV.U32 R0, RZ, RZ, R18 ;  /* 0x000000ffff007224 */ /* 0x000fe400078e0012 */
[----:B------:R-:W-:Y:S01]  /*2d10*/  FFMA R23, R23, R22, R28 ;  /* 0x0000001617177223 */ /* 0x000fe2000000001c */
[----:B------:R-:W-:Y:S01]  /*2d20*/  FMUL R24, R24, R15 ;  /* 0x0000000f18187220 */ /* 0x000fe20000400000 */
[----:B------:R-:W-:Y:S01]  /*2d30*/  MOV R22, R19 ;  /* 0x0000001300167202 */ /* 0x000fe20000000f00 */
[----:B------:R-:W-:Y:S01]  /*2d40*/  IMAD.MOV.U32 R3, RZ, RZ, R21 ;  /* 0x000000ffff037224 */ /* 0x000fe200078e0015 */
[----:B------:R-:W-:Y:S01]  /*2d50*/  MOV R15, R16 ;  /* 0x00000010000f7202 */ /* 0x000fe20000000f00 */
[----:B------:R-:W-:Y:S06]  /*2d60*/  BRA.U UP2, `(.L_x_48) ;  /* 0xfffffff102e47547 */ /* 0x000fec000b83ffff */
.L_x_29:
[----:B------:R-:W1:Y:S01]  /*2d70*/  MUFU.RCP R2, R9 ;  /* 0x0000000900027308 */ /* 0x000e620000001000 */
[----:B0-2---:R-:W-:Y:S01]  /*2d80*/  FADD R0, R24, -R23 ;  /* 0x8000001718007221 */ /* 0x005fe20000000000 */
[----:B------:R-:W-:Y:S01]  /*2d90*/  UISETP.GE.U32.AND UP2, UPT, UR16, 0x2, UPT ;  /* 0x000000021000788c */ /* 0x000fe2000bf46070 */
[----:B------:R-:W-:Y:S03]  /*2da0*/  BSSY.RECONVERGENT B0, `(.L_x_49) ;  /* 0x000000d000007945 */ /* 0x000fe60003800200 */
[----:B------:R-:W-:-:S04]  /*2db0*/  FMNMX R0, RZ, R0, !PT ;  /* 0x00000000ff007209 */ /* 0x000fc80007800000 */
[----:B------:R-:W0:Y:S01]  /*2dc0*/  FCHK P0, R0, R9 ;  /* 0x0000000900007302 */ /* 0x000e220000000000 */
[----:B-1----:R-:W-:-:S04]  /*2dd0*/  FFMA R3, -R9, R2, 1 ;  /* 0x3f80000009037423 */ /* 0x002fc80000000102 */
[----:B------:R-:W-:-:S04]  /*2de0*/  FFMA R3, R2, R3, R2 ;  /* 0x0000000302037223 */ /* 0x000fc80000000002 */
[----:B------:R-:W-:-:S04]  /*2df0*/  FFMA R2, R0, R3, RZ ;  /* 0x0000000300027223 */ /* 0x000fc800000000ff */
[----:B------:R-:W-:-:S04]  /*2e00*/  FFMA R14, -R9, R2, R0 ;  /* 0x00000002090e7223 */ /* 0x000fc80000000100 */
[----:B------:R-:W-:Y:S01]  /*2e10*/  FFMA R3, R3, R14, R2 ;  /* 0x0000000e03037223 */ /* 0x000fe20000000002 */
[----:B0-----:R-:W-:Y:S06]  /*2e20*/  @!P0 BRA `(.L_x_50) ;  /* 0x0000000000108947 */ /* 0x001fec0003800000 */
[----:B------:R-:W-:Y:S02]  /*2e30*/  MOV R33, R9 ;  /* 0x0000000900217202 */ /* 0x000fe40000000f00 */
[----:B------:R-:W-:-:S07]  /*2e40*/  MOV R3, 0x2e60 ;  /* 0x00002e6000037802 */ /* 0x000fce0000000f00 */
[----:B------:R-:W-:Y:S05]  /*2e50*/  CALL.REL.NOINC `($__internal_2_$__cuda_sm3x_div_rn_noftz_f32_slowpath) ;  /* 0x0000000400c07944 */ /* 0x000fea0003c00000 */
[----:B------:R-:W-:-:S07]  /*2e60*/  MOV R3, R0 ;  /* 0x0000000000037202 */ /* 0x000fce0000000f00 */
.L_x_50:
[----:B------:R-:W-:Y:S05]  /*2e70*/  BSYNC.RECONVERGENT B0 ;  /* 0x0000000000007941 */ /* 0x000fea0003800200 */
.L_x_49:
[----:B------:R0:W-:Y:S01]  /*2e80*/  STS [R10], R3 ;  /* 0x000000030a007388 */ /* 0x0001e20000000800 */
[----:B------:R-:W-:Y:S06]  /*2e90*/  BAR.SYNC.DEFER_BLOCKING 0x0 ;  /* 0x0000000000007b1d */ /* 0x000fec0000010000 */
[----:B------:R-:W-:Y:S05]  /*2ea0*/  BRA.U !UP2, `(.L_x_51) ;  /* 0x000000010a307547 */ /* 0x000fea000b800000 */
[----:B------:R-:W-:-:S07]  /*2eb0*/  IMAD.U32 R0, RZ, RZ, UR16 ;  /* 0x00000010ff007e24 */ /* 0x000fce000f8e00ff */
.L_x_52:
[----:B------:R-:W-:-:S04]  /*2ec0*/  SHF.R.U32.HI R15, RZ, 0x1, R0 ;  /* 0x00000001ff0f7819 */ /* 0x000fc80000011600 */
[----:B------:R-:W-:-:S13]  /*2ed0*/  ISETP.GE.U32.AND P0, PT, R4, R15, PT ;  /* 0x0000000f0400720c */ /* 0x000fda0003f06070 */
[----:B------:R-:W-:Y:S01]  /*2ee0*/  @!P0 LEA R2, R15, R10, 0x2 ;  /* 0x0000000a0f028211 */ /* 0x000fe200078e10ff */
[----:B0-----:R-:W-:Y:S05]  /*2ef0*/  @!P0 LDS R3, [R10] ;  /* 0x000000000a038984 */ /* 0x001fea0000000800 */
[----:B------:R-:W0:Y:S02]  /*2f00*/  @!P0 LDS R2, [R2] ;  /* 0x0000000002028984 */ /* 0x000e240000000800 */
[----:B0-----:R-:W-:-:S05]  /*2f10*/  @!P0 FADD R3, R2, R3 ;  /* 0x0000000302038221 */ /* 0x001fca0000000000 */
[----:B------:R1:W-:Y:S01]  /*2f20*/  @!P0 STS [R10], R3 ;  /* 0x000000030a008388 */ /* 0x0003e20000000800 */
[----:B------:R-:W-:Y:S01]  /*2f30*/  BAR.SYNC.DEFER_BLOCKING 0x0 ;  /* 0x0000000000007b1d */ /* 0x000fe20000010000 */
[----:B------:R-:W-:Y:S02]  /*2f40*/  ISETP.GT.U32.AND P0, PT, R0, 0x3, PT ;  /* 0x000000030000780c */ /* 0x000fe40003f04070 */
[----:B------:R-:W-:-:S11]  /*2f50*/  MOV R0, R15 ;  /* 0x0000000f00007202 */ /* 0x000fd60000000f00 */
[----:B-1----:R-:W-:Y:S05]  /*2f60*/  @P0 BRA `(.L_x_52) ;  /* 0xfffffffc00d40947 */ /* 0x002fea000383ffff */
.L_x_51:
[----:B------:R-:W-:Y:S04]  /*2f70*/  BSSY.RECONVERGENT B0, `(.L_x_53) ;  /* 0x0000007000007945 */ /* 0x000fe80003800200 */
[----:B------:R-:W-:Y:S05]  /*2f80*/  @P2 BRA `(.L_x_54) ;  /* 0x0000000000142947 */ /* 0x000fea0003800000 */
[----:B------:R-:W1:Y:S01]  /*2f90*/  S2UR UR11, SR_CgaCtaId ;  /* 0x00000000000b79c3 */ /* 0x000e620000008800 */
[----:B------:R-:W-:Y:S02]  /*2fa0*/  UMOV UR8, 0x400 ;  /* 0x0000040000087882 */ /* 0x000fe40000000000 */
[----:B-1----:R-:W-:-:S09]  /*2fb0*/  ULEA UR8, UR11, UR8, 0x18 ;  /* 0x000000080b087291 */ /* 0x002fd2000f8ec0ff */
[----:B0-----:R-:W0:Y:S04]  /*2fc0*/  LDS R3, [UR8] ;  /* 0x00000008ff037984 */ /* 0x001e280008000800 */
[----:B0-----:R1:W-:Y:S02]  /*2fd0*/  REDG.E.ADD.F32.FTZ.RN.STRONG.GPU desc[UR14][R26.64], R3 ;  /* 0x000000031a0079a6 */ /* 0x0013e4000c12f30e */
.L_x_54:
[----:B------:R-:W-:Y:S05]  /*2fe0*/  BSYNC.RECONVERGENT B0 ;  /* 0x0000000000007941 */ /* 0x000fea0003800200 */
.L_x_53:
[----:B------:R-:W-:Y:S01]  /*2ff0*/  IMAD.MOV.U32 R2, RZ, RZ, R16 ;  /* 0x000000ffff027224 */ /* 0x000fe200078e0010 */
[----:B------:R-:W-:Y:S01]  /*3000*/  MOV R14, R17 ;  /* 0x00000011000e7202 */ /* 0x000fe20000000f00 */
[----:B------:R-:W-:Y:S06]  /*3010*/  BRA.U UP1, `(.L_x_55) ;  /* 0xffffffe901a87547 */ /* 0x000fec000b83ffff */
.L_x_28:
[----:B------:R-:W-:Y:S05]  /*3020*/  BRA.U UP0, `(.L_x_56) ;  /* 0xffffffd5003c7547 */ /* 0x000fea000b83ffff */
.L_x_0:
[----:B------:R-:W2:Y:S01]  /*3030*/  LDCU UR4, c[0x0][0x3bc] ;  /* 0x00007780ff0477ac */ /* 0x000ea20008000800 */
[----:B------:R-:W-:Y:S02]  /*3040*/  UIADD3 UR5, UPT, UPT, UR7, 0x1, URZ ;  /* 0x0000000107057890 */ /* 0x000fe4000fffe0ff */
[----:B------:R-:W-:Y:S02]  /*3050*/  UIADD3 UR13, UPT, UPT, UR13, 0xb0f8a, URZ ;  /* 0x000b0f8a0d0d7890 */ /* 0x000fe4000fffe0ff */
[----:B--2---:R-:W-:-:S03]  /*3060*/  UISETP.NE.AND UP0, UPT, UR7, UR4, UPT ;  /* 0x000000040700728c */ /* 0x004fc6000bf05270 */
[----:B------:R-:W-:Y:S01]  /*3070*/  UMOV UR4, UR7 ;  /* 0x0000000700047c82 */ /* 0x000fe20008000000 */
[----:B------:R-:W-:-:S05]  /*3080*/  UMOV UR7, UR5 ;  /* 0x0000000500077c82 */ /* 0x000fca0008000000 */
[----:B------:R-:W-:Y:S05]  /*3090*/  BRA.U UP0, `(.L_x_57) ;  /* 0xffffffd100587547 */ /* 0x000fea000b83ffff */
[----:B------:R-:W-:Y:S05]  /*30a0*/  EXIT ;  /* 0x000000000000794d */ /* 0x000fea0003800000 */
        .weak           $__internal_0_$__cuda_sm20_rcp_rn_f32_slowpath
        .type           $__internal_0_$__cuda_sm20_rcp_rn_f32_slowpath,@function
        .size           $__internal_0_$__cuda_sm20_rcp_rn_f32_slowpath,($__internal_1_$__cuda_sm20_sqrt_rn_f32_slowpath - $__internal_0_$__cuda_sm20_rcp_rn_f32_slowpath)
$__internal_0_$__cuda_sm20_rcp_rn_f32_slowpath:
[----:B------:R-:W-:Y:S01]  /*30b0*/  SHF.L.U32 R3, R33, 0x1, RZ ;  /* 0x0000000121037819 */ /* 0x000fe200000006ff */
[----:B------:R-:W-:Y:S03]  /*30c0*/  BSSY.RECONVERGENT B1, `(.L_x_58) ;  /* 0x0000030000017945 */ /* 0x000fe60003800200 */
[----:B------:R-:W-:-:S04]  /*30d0*/  SHF.R.U32.HI R3, RZ, 0x18, R3 ;  /* 0x00000018ff037819 */ /* 0x000fc80000011603 */
[----:B------:R-:W-:-:S13]  /*30e0*/  ISETP.NE.U32.AND P0, PT, R3, RZ, PT ;  /* 0x000000ff0300720c */ /* 0x000fda0003f05070 */
[----:B------:R-:W-:Y:S05]  /*30f0*/  @P0 BRA `(.L_x_59) ;  /* 0x0000000000280947 */ /* 0x000fea0003800000 */
[----:B------:R-:W-:-:S05]  /*3100*/  IMAD.SHL.U32 R0, R33, 0x2, RZ ;  /* 0x0000000221007824 */ /* 0x000fca00078e00ff */
[----:B------:R-:W-:-:S13]  /*3110*/  ISETP.NE.AND P0, PT, R0, RZ, PT ;  /* 0x000000ff0000720c */ /* 0x000fda0003f05270 */
[----:B------:R-:W-:Y:S01]  /*3120*/  @P0 FFMA R3, R33, 1.84467440737095516160e+19, RZ ;  /* 0x5f80000021030823 */ /* 0x000fe200000000ff */
[----:B------:R-:W-:Y:S08]  /*3130*/  @!P0 MUFU.RCP R28, R33 ;  /* 0x00000021001c8308 */ /* 0x000ff00000001000 */
[----:B------:R-:W0:Y:S02]  /*3140*/  @P0 MUFU.RCP R0, R3 ;  /* 0x0000000300000308 */ /* 0x000e240000001000 */
[----:B0-----:R-:W-:-:S04]  /*3150*/  @P0 FFMA R3, R3, R0, -1 ;  /* 0xbf80000003030423 */ /* 0x001fc80000000000 */
[----:B------:R-:W-:-:S04]  /*3160*/  @P0 FADD.FTZ R3, -R3, -RZ ;  /* 0x800000ff03030221 */ /* 0x000fc80000010100 */
[----:B------:R-:W-:-:S04]  /*3170*/  @P0 FFMA R3, R0, R3, R0 ;  /* 0x0000000300030223 */ /* 0x000fc80000000000 */
[----:B------:R-:W-:Y:S01]  /*3180*/  @P0 FFMA R28, R3, 1.84467440737095516160e+19, RZ ;  /* 0x5f800000031c0823 */ /* 0x000fe200000000ff */
[----:B------:R-:W-:Y:S06]  /*3190*/  BRA `(.L_x_60) ;  /* 0x0000000000887947 */ /* 0x000fec0003800000 */
.L_x_59:
[----:B------:R-:W-:-:S04]  /*31a0*/  IADD3 R0, PT, PT, R3, -0xfd, RZ ;  /* 0xffffff0303007810 */ /* 0x000fc80007ffe0ff */
[----:B------:R-:W-:-:S13]  /*31b0*/  ISETP.GT.U32.AND P0, PT, R0, 0x1, PT ;  /* 0x000000010000780c */ /* 0x000fda0003f04070 */
[----:B------:R-:W-:Y:S05]  /*31c0*/  @P0 BRA `(.L_x_61) ;  /* 0x0000000000780947 */ /* 0x000fea0003800000 */
[----:B------:R-:W-:Y:S01]  /*31d0*/  LOP3.LUT R30, R33, 0x7fffff, RZ, 0xc0, !PT ;  /* 0x007fffff211e7812 */ /* 0x000fe200078ec0ff */
[----:B------:R-:W-:Y:S01]  /*31e0*/  HFMA2 R28, -RZ, RZ, 0, 1.78813934326171875e-07 ;  /* 0x00000003ff1c7431 */ /* 0x000fe200000001ff */
[----:B------:R-:W-:Y:S02]  /*31f0*/  IADD3 R3, PT, PT, R3, -0xfc, RZ ;  /* 0xffffff0403037810 */ /* 0x000fe40007ffe0ff */
[----:B------:R-:W-:-:S04]  /*3200*/  LOP3.LUT R30, R30, 0x3f800000, RZ, 0xfc, !PT ;  /* 0x3f8000001e1e7812 */ /* 0x000fc800078efcff */
[----:B------:R-:W0:Y:S01]  /*3210*/  MUFU.RCP R31, R30 ;  /* 0x0000001e001f7308 */ /* 0x000e220000001000 */
[----:B------:R-:W-:Y:S01]  /*3220*/  SHF.L.U32 R28, R28, R0, RZ ;  /* 0x000000001c1c7219 */ /* 0x000fe200000006ff */
[----:B0-----:R-:W-:-:S04]  /*3230*/  FFMA R30, R30, R31, -1 ;  /* 0xbf8000001e1e7423 */ /* 0x001fc8000000001f */
[----:B------:R-:W-:-:S04]  /*3240*/  FADD.FTZ R30, -R30, -RZ ;  /* 0x800000ff1e1e7221 */ /* 0x000fc80000010100 */
[CCC-:B------:R-:W-:Y:S01]  /*3250*/  FFMA.RM R32, R31.reuse, R30.reuse, R31.reuse ;  /* 0x0000001e1f207223 */ /* 0x1c0fe2000000401f */
[----:B------:R-:W-:-:S04]  /*3260*/  FFMA.RP R30, R31, R30, R31 ;  /* 0x0000001e1f1e7223 */ /* 0x000fc8000000801f */
[C---:B------:R-:W-:Y:S02]  /*3270*/  LOP3.LUT R31, R32.reuse, 0x7fffff, RZ, 0xc0, !PT ;  /* 0x007fffff201f7812 */ /* 0x040fe400078ec0ff */
[----:B------:R-:W-:Y:S02]  /*3280*/  FSETP.NEU.FTZ.AND P0, PT, R32, R30, PT ;  /* 0x0000001e2000720b */ /* 0x000fe40003f1d000 */
[----:B------:R-:W-:Y:S02]  /*3290*/  LOP3.LUT R31, R31, 0x800000, RZ, 0xfc, !PT ;  /* 0x008000001f1f7812 */ /* 0x000fe400078efcff */
[----:B------:R-:W-:Y:S02]  /*32a0*/  SEL R30, RZ, 0xffffffff, !P0 ;  /* 0xffffffffff1e7807 */ /* 0x000fe40004000000 */
[----:B------:R-:W-:Y:S02]  /*32b0*/  LOP3.LUT R28, R28, R31, RZ, 0xc0, !PT ;  /* 0x0000001f1c1c7212 */ /* 0x000fe400078ec0ff */
[----:B------:R-:W-:Y:S01]  /*32c0*/  SHF.R.U32.HI R3, RZ, R3, R31 ;  /* 0x00000003ff037219 */ /* 0x000fe2000001161f */
[----:B------:R-:W-:Y:S01]  /*32d0*/  IMAD.MOV R30, RZ, RZ, -R30 ;  /* 0x000000ffff1e7224 */ /* 0x000fe200078e0a1e */
[----:B------:R-:W-:-:S04]  /*32e0*/  SHF.R.U32.HI R28, RZ, R0, R28 ;  /* 0x00000000ff1c7219 */ /* 0x000fc8000001161c */
[----:B------:R-:W-:Y:S02]  /*32f0*/  LOP3.LUT P1, RZ, R30, R0, R31, 0xf8, !PT ;  /* 0x000000001eff7212 */ /* 0x000fe4000782f81f */
[C---:B------:R-:W-:Y:S02]  /*3300*/  LOP3.LUT P0, RZ, R28.reuse, 0x1, RZ, 0xc0, !PT ;  /* 0x000000011cff7812 */ /* 0x040fe4000780c0ff */
[----:B------:R-:W-:-:S04]  /*3310*/  LOP3.LUT P3, RZ, R28, 0x2, RZ, 0xc0, !PT ;  /* 0x000000021cff7812 */ /* 0x000fc8000786c0ff */
[----:B------:R-:W-:Y:S02]  /*3320*/  PLOP3.LUT P0, PT, P0, P1, P3, 0xe0, 0x0 ;  /* 0x000000000000781c */ /* 0x000fe40000703c30 */
[----:B------:R-:W-:Y:S02]  /*3330*/  LOP3.LUT P1, RZ, R33, 0x7fffff, RZ, 0xc0, !PT ;  /* 0x007fffff21ff7812 */ /* 0x000fe4000782c0ff */
[----:B------:R-:W-:-:S04]  /*3340*/  SEL R0, RZ, 0x1, !P0 ;  /* 0x00000001ff007807 */ /* 0x000fc80004000000 */
[----:B------:R-:W-:-:S04]  /*3350*/  IADD3 R0, PT, PT, -R0, RZ, RZ ;  /* 0x000000ff00007210 */ /* 0x000fc80007ffe1ff */
[----:B------:R-:W-:-:S13]  /*3360*/  ISETP.GE.AND P0, PT, R0, RZ, PT ;  /* 0x000000ff0000720c */ /* 0x000fda0003f06270 */
[----:B------:R-:W-:-:S05]  /*3370*/  @!P0 VIADD R3, R3, 0x1 ;  /* 0x0000000103038836 */ /* 0x000fca0000000000 */
[----:B------:R-:W-:-:S04]  /*3380*/  @!P1 SHF.L.U32 R3, R3, 0x1, RZ ;  /* 0x0000000103039819 */ /* 0x000fc800000006ff */
[----:B------:R-:W-:Y:S01]  /*3390*/  LOP3.LUT R28, R3, 0x80000000, R33, 0xf8, !PT ;  /* 0x80000000031c7812 */ /* 0x000fe200078ef821 */
[----:B------:R-:W-:Y:S06]  /*33a0*/  BRA `(.L_x_60) ;  /* 0x0000000000047947 */ /* 0x000fec0003800000 */
.L_x_61:
[----:B------:R0:W1:Y:S02]  /*33b0*/  MUFU.RCP R28, R33 ;  /* 0x00000021001c7308 */ /* 0x0000640000001000 */
.L_x_60:
[----:B------:R-:W-:Y:S05]  /*33c0*/  BSYNC.RECONVERGENT B1 ;  /* 0x0000000000017941 */ /* 0x000fea0003800200 */
.L_x_58:
[----:B------:R-:W-:Y:S01]  /*33d0*/  MOV R30, R29 ;  /* 0x0000001d001e7202 */ /* 0x000fe20000000f00 */
[----:B------:R-:W-:-:S04]  /*33e0*/  IMAD.MOV.U32 R31, RZ, RZ, 0x0 ;  /* 0x00000000ff1f7424 */ /* 0x000fc800078e00ff */
[----:B01----:R-:W-:Y:S05]  /*33f0*/  RET.REL.NODEC R30 `(_Z11MC_nested_kfffiP17curandStateXORWOWPfS1_S1_S1_iiiii) ;  /* 0xffffffcc1e007950 */ /* 0x003fea0003c3ffff */
        .weak           $__internal_1_$__cuda_sm20_sqrt_rn_f32_slowpath
        .type           $__internal_1_$__cuda_sm20_sqrt_rn_f32_slowpath,@function
        .size           $__internal_1_$__cuda_sm20_sqrt_rn_f32_slowpath,($__internal_2_$__cuda_sm3x_div_rn_noftz_f32_slowpath - $__internal_1_$__cuda_sm20_sqrt_rn_f32_slowpath)
$__internal_1_$__cuda_sm20_sqrt_rn_f32_slowpath:
[----:B------:R-:W-:-:S13]  /*3400*/  LOP3.LUT P0, RZ, R3, 0x7fffffff, RZ, 0xc0, !PT ;  /* 0x7fffffff03ff7812 */ /* 0x000fda000780c0ff */
[----:B------:R-:W-:Y:S01]  /*3410*/  @!P0 MOV R31, R3 ;  /* 0x00000003001f8202 */ /* 0x000fe20000000f00 */
[----:B------:R-:W-:Y:S06]  /*3420*/  @!P0 BRA `(.L_x_62) ;  /* 0x0000000000408947 */ /* 0x000fec0003800000 */
[----:B------:R-:W-:-:S13]  /*3430*/  FSETP.GEU.FTZ.AND P0, PT, R3, RZ, PT ;  /* 0x000000ff0300720b */ /* 0x000fda0003f1e000 */
[----:B------:R-:W-:Y:S01]  /*3440*/  @!P0 MOV R31, 0x7fffffff ;  /* 0x7fffffff001f8802 */ /* 0x000fe20000000f00 */
[----:B------:R-:W-:Y:S06]  /*3450*/  @!P0 BRA `(.L_x_62) ;  /* 0x0000000000348947 */ /* 0x000fec0003800000 */
[----:B------:R-:W-:-:S13]  /*3460*/  FSETP.GTU.FTZ.AND P0, PT, |R3|, +INF , PT ;  /* 0x7f8000000300780b */ /* 0x000fda0003f1c200 */
[----:B------:R-:W-:Y:S01]  /*3470*/  @P0 FADD.FTZ R31, R3, 1 ;  /* 0x3f800000031f0421 */ /* 0x000fe20000010000 */
[----:B------:R-:W-:Y:S06]  /*3480*/  @P0 BRA `(.L_x_62) ;  /* 0x0000000000280947 */ /* 0x000fec0003800000 */
[----:B------:R-:W-:-:S13]  /*3490*/  FSETP.NEU.FTZ.AND P0, PT, |R3|, +INF , PT ;  /* 0x7f8000000300780b */ /* 0x000fda0003f1d200 */
[----:B------:R-:W-:-:S04]  /*34a0*/  @P0 FFMA R31, R3, 1.84467440737095516160e+19, RZ ;  /* 0x5f800000031f0823 */ /* 0x000fc800000000ff */
[----:B------:R-:W0:Y:S02]  /*34b0*/  @P0 MUFU.RSQ R28, R31 ;  /* 0x0000001f001c0308 */ /* 0x000e240000001400 */
[----:B0-----:R-:W-:Y:S01]  /*34c0*/  @P0 FMUL.FTZ R30, R31, R28 ;  /* 0x0000001c1f1e0220 */ /* 0x001fe20000410000 */
[----:B------:R-:W-:-:S03]  /*34d0*/  @P0 FMUL.FTZ R28, R28, 0.5 ;  /* 0x3f0000001c1c0820 */ /* 0x000fc60000410000 */
[----:B------:R-:W-:-:S04]  /*34e0*/  @P0 FADD.FTZ R29, -R30, -RZ ;  /* 0x800000ff1e1d0221 */ /* 0x000fc80000010100 */
[----:B------:R-:W-:Y:S01]  /*34f0*/  @P0 FFMA R29, R30, R29, R31 ;  /* 0x0000001d1e1d0223 */ /* 0x000fe2000000001f */
[----:B------:R-:W-:-:S03]  /*3500*/  @!P0 IMAD.MOV.U32 R31, RZ, RZ, R3 ;  /* 0x000000ffff1f8224 */ /* 0x000fc600078e0003 */
[----:B------:R-:W-:-:S04]  /*3510*/  @P0 FFMA R28, R29, R28, R30 ;  /* 0x0000001c1d1c0223 */ /* 0x000fc8000000001e */
[----:B------:R-:W-:-:S07]  /*3520*/  @P0 FMUL.FTZ R31, R28, 2.3283064365386962891e-10 ;  /* 0x2f8000001c1f0820 */ /* 0x000fce0000410000 */
.L_x_62:
[----:B------:R-:W-:Y:S01]  /*3530*/  HFMA2 R29, -RZ, RZ, 0, 0 ;  /* 0x00000000ff1d7431 */ /* 0x000fe200000001ff */
[----:B------:R-:W-:-:S04]  /*3540*/  MOV R28, R0 ;  /* 0x00000000001c7202 */ /* 0x000fc80000000f00 */
[----:B------:R-:W-:Y:S05]  /*3550*/  RET.REL.NODEC R28 `(_Z11MC_nested_kfffiP17curandStateXORWOWPfS1_S1_S1_iiiii) ;  /* 0xffffffc81ca87950 */ /* 0x000fea0003c3ffff */
        .weak           $__internal_2_$__cuda_sm3x_div_rn_noftz_f32_slowpath
        .type           $__internal_2_$__cuda_sm3x_div_rn_noftz_f32_slowpath,@function
        .size           $__internal_2_$__cuda_sm3x_div_rn_noftz_f32_slowpath,(.L_x_127 - $__internal_2_$__cuda_sm3x_div_rn_noftz_f32_slowpath)
$__internal_2_$__cuda_sm3x_div_rn_noftz_f32_slowpath:
[----:B------:R-:W-:Y:S01]  /*3560*/  SHF.R.U32.HI R30, RZ, 0x17, R33 ;  /* 0x00000017ff1e7819 */ /* 0x000fe20000011621 */
[----:B------:R-:W-:Y:S01]  /*3570*/  BSSY.RECONVERGENT B1, `(.L_x_63) ;  /* 0x0000063000017945 */ /* 0x000fe20003800200 */
[----:B------:R-:W-:Y:S02]  /*3580*/  SHF.R.U32.HI R29, RZ, 0x17, R0 ;  /* 0x00000017ff1d7819 */ /* 0x000fe40000011600 */
[----:B------:R-:W-:Y:S02]  /*3590*/  LOP3.LUT R30, R30, 0xff, RZ, 0xc0, !PT ;  /* 0x000000ff1e1e7812 */ /* 0x000fe400078ec0ff */
[----:B------:R-:W-:-:S03]  /*35a0*/  LOP3.LUT R29, R29, 0xff, RZ, 0xc0, !PT ;  /* 0x000000ff1d1d7812 */ /* 0x000fc600078ec0ff */
[----:B------:R-:W-:Y:S01]  /*35b0*/  VIADD R28, R30, 0xffffffff ;  /* 0xffffffff1e1c7836 */ /* 0x000fe20000000000 */
[----:B------:R-:W-:-:S04]  /*35c0*/  IADD3 R32, PT, PT, R29, -0x1, RZ ;  /* 0xffffffff1d207810 */ /* 0x000fc80007ffe0ff */
[----:B------:R-:W-:-:S04]  /*35d0*/  ISETP.GT.U32.AND P0, PT, R28, 0xfd, PT ;  /* 0x000000fd1c00780c */ /* 0x000fc80003f04070 */
[----:B------:R-:W-:-:S13]  /*35e0*/  ISETP.GT.U32.OR P0, PT, R32, 0xfd, P0 ;  /* 0x000000fd2000780c */ /* 0x000fda0000704470 */
[----:B------:R-:W-:Y:S01]  /*35f0*/  @!P0 MOV R31, RZ ;  /* 0x000000ff001f8202 */ /* 0x000fe20000000f00 */
[----:B------:R-:W-:Y:S06]  /*3600*/  @!P0 BRA `(.L_x_64) ;  /* 0x00000000005c8947 */ /* 0x000fec0003800000 */
[----:B------:R-:W-:Y:S02]  /*3610*/  FSETP.GTU.FTZ.AND P0, PT, |R0|, +INF , PT ;  /* 0x7f8000000000780b */ /* 0x000fe40003f1c200 */
[----:B------:R-:W-:-:S04]  /*3620*/  FSETP.GTU.FTZ.AND P1, PT, |R33|, +INF , PT ;  /* 0x7f8000002100780b */ /* 0x000fc80003f3c200 */
[----:B------:R-:W-:-:S13]  /*3630*/  PLOP3.LUT P0, PT, P0, P1, PT, 0xf8, 0x8f ;  /* 0x00000000008f781c */ /* 0x000fda0000703f70 */
[----:B------:R-:W-:Y:S05]  /*3640*/  @P0 BRA `(.L_x_65) ;  /* 0x0000000400500947 */ /* 0x000fea0003800000 */
[----:B------:R-:W-:-:S13]  /*3650*/  LOP3.LUT P0, RZ, R33, 0x7fffffff, R0, 0xc8, !PT ;  /* 0x7fffffff21ff7812 */ /* 0x000fda000780c800 */
[----:B------:R-:W-:Y:S05]  /*3660*/  @!P0 BRA `(.L_x_66) ;  /* 0x0000000400408947 */ /* 0x000fea0003800000 */
[C---:B------:R-:W-:Y:S02]  /*3670*/  FSETP.NEU.FTZ.AND P3, PT, |R0|.reuse, +INF , PT ;  /* 0x7f8000000000780b */ /* 0x040fe40003f7d200 */
[----:B------:R-:W-:Y:S02]  /*3680*/  FSETP.NEU.FTZ.AND P1, PT, |R33|, +INF , PT ;  /* 0x7f8000002100780b */ /* 0x000fe40003f3d200 */
[----:B------:R-:W-:-:S11]  /*3690*/  FSETP.NEU.FTZ.AND P0, PT, |R0|, +INF , PT ;  /* 0x7f8000000000780b */ /* 0x000fd60003f1d200 */
[----:B------:R-:W-:Y:S05]  /*36a0*/  @!P1 BRA !P3, `(.L_x_66) ;  /* 0x0000000400309947 */ /* 0x000fea0005800000 */
[----:B------:R-:W-:-:S04]  /*36b0*/  LOP3.LUT P3, RZ, R0, 0x7fffffff, RZ, 0xc0, !PT ;  /* 0x7fffffff00ff7812 */ /* 0x000fc8000786c0ff */
[----:B------:R-:W-:-:S13]  /*36c0*/  PLOP3.LUT P1, PT, P1, P3, PT, 0x2f, 0xf2 ;  /* 0x0000000000f2781c */ /* 0x000fda0000f26577 */
[----:B------:R-:W-:Y:S05]  /*36d0*/  @P1 BRA `(.L_x_67) ;  /* 0x00000004001c1947 */ /* 0x000fea0003800000 */
[----:B------:R-:W-:-:S04]  /*36e0*/  LOP3.LUT P1, RZ, R33, 0x7fffffff, RZ, 0xc0, !PT ;  /* 0x7fffffff21ff7812 */ /* 0x000fc8000782c0ff */
[----:B------:R-:W-:-:S13]  /*36f0*/  PLOP3.LUT P0, PT, P0, P1, PT, 0x2f, 0xf2 ;  /* 0x0000000000f2781c */ /* 0x000fda0000702577 */
[----:B------:R-:W-:Y:S05]  /*3700*/  @P0 BRA `(.L_x_68) ;  /* 0x0000000400040947 */ /* 0x000fea0003800000 */
[----:B------:R-:W-:Y:S02]  /*3710*/  ISETP.GE.AND P0, PT, R32, RZ, PT ;  /* 0x000000ff2000720c */ /* 0x000fe40003f06270 */
[----:B------:R-:W-:-:S11]  /*3720*/  ISETP.GE.AND P1, PT, R28, RZ, PT ;  /* 0x000000ff1c00720c */ /* 0x000fd60003f26270 */
[----:B------:R-:W-:Y:S01]  /*3730*/  @P0 IMAD.MOV.U32 R31, RZ, RZ, RZ ;  /* 0x000000ffff1f0224 */ /* 0x000fe200078e00ff */
[----:B------:R-:W-:Y:S01]  /*3740*/  @!P0 MOV R31, 0xffffffc0 ;  /* 0xffffffc0001f8802 */ /* 0x000fe20000000f00 */
[----:B------:R-:W-:Y:S01]  /*3750*/  @!P0 FFMA R0, R0, 1.84467440737095516160e+19, RZ ;  /* 0x5f80000000008823 */ /* 0x000fe200000000ff */
[----:B------:R-:W-:Y:S02]  /*3760*/  @!P1 FFMA R33, R33, 1.84467440737095516160e+19, RZ ;  /* 0x5f80000021219823 */ /* 0x000fe400000000ff */
[----:B------:R-:W-:-:S07]  /*3770*/  @!P1 IADD3 R31, PT, PT, R31, 0x40, RZ ;  /* 0x000000401f1f9810 */ /* 0x000fce0007ffe0ff */
.L_x_64:
[----:B------:R-:W-:Y:S01]  /*3780*/  LEA R28, R30, 0xc0800000, 0x17 ;  /* 0xc08000001e1c7811 */ /* 0x000fe200078eb8ff */
[----:B------:R-:W-:Y:S01]  /*3790*/  BSSY.RECONVERGENT B2, `(.L_x_69) ;  /* 0x0000036000027945 */ /* 0x000fe20003800200 */
[----:B------:R-:W-:-:S03]  /*37a0*/  IADD3 R29, PT, PT, R29, -0x7f, RZ ;  /* 0xffffff811d1d7810 */ /* 0x000fc60007ffe0ff */
[----:B------:R-:W-:Y:S01]  /*37b0*/  IMAD.IADD R28, R33, 0x1, -R28 ;  /* 0x00000001211c7824 */ /* 0x000fe200078e0a1c */
[C---:B------:R-:W-:Y:S01]  /*37c0*/  IADD3 R30, PT, PT, R29.reuse, 0x7f, -R30 ;  /* 0x0000007f1d1e7810 */ /* 0x040fe20007ffe81e */
[----:B------:R-:W-:Y:S02]  /*37d0*/  IMAD R0, R29, -0x800000, R0 ;  /* 0xff8000001d007824 */ /* 0x000fe400078e0200 */
[----:B------:R0:W1:Y:S01]  /*37e0*/  MUFU.RCP R32, R28 ;  /* 0x0000001c00207308 */ /* 0x0000620000001000 */
[----:B------:R-:W-:Y:S01]  /*37f0*/  IADD3 R31, PT, PT, R30, R31, RZ ;  /* 0x0000001f1e1f7210 */ /* 0x000fe20007ffe0ff */
[----:B0-----:R-:W-:-:S04]  /*3800*/  FADD.FTZ R28, -R28, -RZ ;  /* 0x800000ff1c1c7221 */ /* 0x001fc80000010100 */
[----:B-1----:R-:W-:-:S04]  /*3810*/  FFMA R33, R32, R28, 1 ;  /* 0x3f80000020217423 */ /* 0x002fc8000000001c */
[----:B------:R-:W-:-:S04]  /*3820*/  FFMA R32, R32, R33, R32 ;  /* 0x0000002120207223 */ /* 0x000fc80000000020 */
[----:B------:R-:W-:-:S04]  /*3830*/  FFMA R33, R0, R32, RZ ;  /* 0x0000002000217223 */ /* 0x000fc800000000ff */
[----:B------:R-:W-:-:S04]  /*3840*/  FFMA R34, R28, R33, R0 ;  /* 0x000000211c227223 */ /* 0x000fc80000000000 */
[----:B------:R-:W-:-:S04]  /*3850*/  FFMA R34, R32, R34, R33 ;  /* 0x0000002220227223 */ /* 0x000fc80000000021 */
[----:B------:R-:W-:-:S04]  /*3860*/  FFMA R0, R28, R34, R0 ;  /* 0x000000221c007223 */ /* 0x000fc80000000000 */
[----:B------:R-:W-:-:S05]  /*3870*/  FFMA R28, R32, R0, R34 ;  /* 0x00000000201c7223 */ /* 0x000fca0000000022 */
[----:B------:R-:W-:-:S04]  /*3880*/  SHF.R.U32.HI R29, RZ, 0x17, R28 ;  /* 0x00000017ff1d7819 */ /* 0x000fc8000001161c */
[----:B------:R-:W-:-:S05]  /*3890*/  LOP3.LUT R29, R29, 0xff, RZ, 0xc0, !PT ;  /* 0x000000ff1d1d7812 */ /* 0x000fca00078ec0ff */
[----:B------:R-:W-:-:S05]  /*38a0*/  IMAD.IADD R29, R29, 0x1, R31 ;  /* 0x000000011d1d7824 */ /* 0x000fca00078e021f */
[----:B------:R-:W-:-:S04]  /*38b0*/  IADD3 R30, PT, PT, R29, -0x1, RZ ;  /* 0xffffffff1d1e7810 */ /* 0x000fc80007ffe0ff */
[----:B------:R-:W-:-:S13]  /*38c0*/  ISETP.GE.U32.AND P0, PT, R30, 0xfe, PT ;  /* 0x000000fe1e00780c */ /* 0x000fda0003f06070 */
[----:B------:R-:W-:Y:S05]  /*38d0*/  @!P0 BRA `(.L_x_70) ;  /* 0x0000000000808947 */ /* 0x000fea0003800000 */
[----:B------:R-:W-:-:S13]  /*38e0*/  ISETP.GT.AND P0, PT, R29, 0xfe, PT ;  /* 0x000000fe1d00780c */ /* 0x000fda0003f04270 */
[----:B------:R-:W-:Y:S05]  /*38f0*/  @P0 BRA `(.L_x_71) ;  /* 0x00000000006c0947 */ /* 0x000fea0003800000 */
[----:B------:R-:W-:-:S13]  /*3900*/  ISETP.GE.AND P0, PT, R29, 0x1, PT ;  /* 0x000000011d00780c */ /* 0x000fda0003f06270 */
[----:B------:R-:W-:Y:S05]  /*3910*/  @P0 BRA `(.L_x_72) ;  /* 0x0000000000740947 */ /* 0x000fea0003800000 */
[----:B------:R-:W-:Y:S02]  /*3920*/  ISETP.GE.AND P0, PT, R29, -0x18, PT ;  /* 0xffffffe81d00780c */ /* 0x000fe40003f06270 */
[----:B------:R-:W-:-:S11]  /*3930*/  LOP3.LUT R28, R28, 0x80000000, RZ, 0xc0, !PT ;  /* 0x800000001c1c7812 */ /* 0x000fd600078ec0ff */
[----:B------:R-:W-:Y:S05]  /*3940*/  @!P0 BRA `(.L_x_72) ;  /* 0x0000000000688947 */ /* 0x000fea0003800000 */
[CCC-:B------:R-:W-:Y:S01]  /*3950*/  FFMA.RZ R30, R32.reuse, R0.reuse, R34.reuse ;  /* 0x00000000201e7223 */ /* 0x1c0fe2000000c022 */
[CCC-:B------:R-:W-:Y:S01]  /*3960*/  FFMA.RP R31, R32.reuse, R0.reuse, R34.reuse ;  /* 0x00000000201f7223 */ /* 0x1c0fe20000008022 */
[----:B------:R-:W-:Y:S01]  /*3970*/  FFMA.RM R32, R32, R0, R34 ;  /* 0x0000000020207223 */ /* 0x000fe20000004022 */
[C---:B------:R-:W-:Y:S02]  /*3980*/  IADD3 R0, PT, PT, R29.reuse, 0x20, RZ ;  /* 0x000000201d007810 */ /* 0x040fe40007ffe0ff */
[----:B------:R-:W-:Y:S02]  /*3990*/  LOP3.LUT R30, R30, 0x7fffff, RZ, 0xc0, !PT ;  /* 0x007fffff1e1e7812 */ /* 0x000fe400078ec0ff */
[C---:B------:R-:W-:Y:S02]  /*39a0*/  ISETP.NE.AND P3, PT, R29.reuse, RZ, PT ;  /* 0x000000ff1d00720c */ /* 0x040fe40003f65270 */
[----:B------:R-:W-:Y:S02]  /*39b0*/  LOP3.LUT R30, R30, 0x800000, RZ, 0xfc, !PT ;  /* 0x008000001e1e7812 */ /* 0x000fe400078efcff */
[----:B------:R-:W-:Y:S01]  /*39c0*/  ISETP.NE.AND P1, PT, R29, RZ, PT ;  /* 0x000000ff1d00720c */ /* 0x000fe20003f25270 */
[----:B------:R-:W-:Y:S01]  /*39d0*/  IMAD.MOV R29, RZ, RZ, -R29 ;  /* 0x000000ffff1d7224 */ /* 0x000fe200078e0a1d */
[----:B------:R-:W-:-:S02]  /*39e0*/  SHF.L.U32 R0, R30, R0, RZ ;  /* 0x000000001e007219 */ /* 0x000fc400000006ff */
[----:B------:R-:W-:Y:S02]  /*39f0*/  FSETP.NEU.FTZ.AND P0, PT, R31, R32, PT ;  /* 0x000000201f00720b */ /* 0x000fe40003f1d000 */
[----:B------:R-:W-:Y:S02]  /*3a00*/  SEL R29, R29, RZ, P3 ;  /* 0x000000ff1d1d7207 */ /* 0x000fe40001800000 */
[----:B------:R-:W-:Y:S02]  /*3a10*/  ISETP.NE.AND P1, PT, R0, RZ, P1 ;  /* 0x000000ff0000720c */ /* 0x000fe40000f25270 */
[----:B------:R-:W-:Y:S02]  /*3a20*/  SHF.R.U32.HI R30, RZ, R29, R30 ;  /* 0x0000001dff1e7219 */ /* 0x000fe4000001161e */
[----:B------:R-:W-:Y:S02]  /*3a30*/  PLOP3.LUT P0, PT, P0, P1, PT, 0xf8, 0x8f ;  /* 0x00000000008f781c */ /* 0x000fe40000703f70 */
[----:B------:R-:W-:-:S02]  /*3a40*/  SHF.R.U32.HI R29, RZ, 0x1, R30 ;  /* 0x00000001ff1d7819 */ /* 0x000fc4000001161e */
[----:B------:R-:W-:-:S04]  /*3a50*/  SEL R0, RZ, 0x1, !P0 ;  /* 0x00000001ff007807 */ /* 0x000fc80004000000 */
[----:B------:R-:W-:-:S04]  /*3a60*/  LOP3.LUT R0, R0, 0x1, R29, 0xf8, !PT ;  /* 0x0000000100007812 */ /* 0x000fc800078ef81d */
[----:B------:R-:W-:-:S04]  /*3a70*/  LOP3.LUT R0, R0, R30, RZ, 0xc0, !PT ;  /* 0x0000001e00007212 */ /* 0x000fc800078ec0ff */
[----:B------:R-:W-:-:S04]  /*3a80*/  IADD3 R0, PT, PT, R29, R0, RZ ;  /* 0x000000001d007210 */ /* 0x000fc80007ffe0ff */
[----:B------:R-:W-:Y:S01]  /*3a90*/  LOP3.LUT R28, R0, R28, RZ, 0xfc, !PT ;  /* 0x0000001c001c7212 */ /* 0x000fe200078efcff */
[----:B------:R-:W-:Y:S06]  /*3aa0*/  BRA `(.L_x_72) ;  /* 0x0000000000107947 */ /* 0x000fec0003800000 */
.L_x_71:
[----:B------:R-:W-:-:S04]  /*3ab0*/  LOP3.LUT R28, R28, 0x80000000, RZ, 0xc0, !PT ;  /* 0x800000001c1c7812 */ /* 0x000fc800078ec0ff */
[----:B------:R-:W-:Y:S01]  /*3ac0*/  LOP3.LUT R28, R28, 0x7f800000, RZ, 0xfc, !PT ;  /* 0x7f8000001c1c7812 */ /* 0x000fe200078efcff */
[----:B------:R-:W-:Y:S06]  /*3ad0*/  BRA `(.L_x_72) ;  /* 0x0000000000047947 */ /* 0x000fec0003800000 */
.L_x_70:
[----:B------:R-:W-:-:S07]  /*3ae0*/  LEA R28, R31, R28, 0x17 ;  /* 0x0000001c1f1c7211 */ /* 0x000fce00078eb8ff */
.L_x_72:
[----:B------:R-:W-:Y:S05]  /*3af0*/  BSYNC.RECONVERGENT B2 ;  /* 0x0000000000027941 */ /* 0x000fea0003800200 */
.L_x_69:
[----:B------:R-:W-:Y:S01]  /*3b00*/  IMAD.MOV.U32 R0, RZ, RZ, R28 ;  /* 0x000000ffff007224 */ /* 0x000fe200078e001c */
[----:B------:R-:W-:Y:S06]  /*3b10*/  BRA `(.L_x_73) ;  /* 0x0000000000207947 */ /* 0x000fec0003800000 */
.L_x_68:
[----:B------:R-:W-:-:S04]  /*3b20*/  LOP3.LUT R0, R33, 0x80000000, R0, 0x48, !PT ;  /* 0x8000000021007812 */ /* 0x000fc800078e4800 */
[----:B------:R-:W-:Y:S01]  /*3b30*/  LOP3.LUT R0, R0, 0x7f800000, RZ, 0xfc, !PT ;  /* 0x7f80000000007812 */ /* 0x000fe200078efcff */
[----:B------:R-:W-:Y:S06]  /*3b40*/  BRA `(.L_x_73) ;  /* 0x0000000000147947 */ /* 0x000fec0003800000 */
.L_x_67:
[----:B------:R-:W-:Y:S01]  /*3b50*/  LOP3.LUT R0, R33, 0x80000000, R0, 0x48, !PT ;  /* 0x8000000021007812 */ /* 0x000fe200078e4800 */
[----:B------:R-:W-:Y:S06]  /*3b60*/  BRA `(.L_x_73) ;  /* 0x00000000000c7947 */ /* 0x000fec0003800000 */
.L_x_66:
[----:B------:R-:W0:Y:S01]  /*3b70*/  MUFU.RSQ R0, -QNAN ;  /* 0xffc0000000007908 */ /* 0x000e220000001400 */
[----:B------:R-:W-:Y:S05]  /*3b80*/  BRA `(.L_x_73) ;  /* 0x0000000000047947 */ /* 0x000fea0003800000 */
.L_x_65:
[----:B------:R-:W-:-:S07]  /*3b90*/  FADD.FTZ R0, R0, R33 ;  /* 0x0000002100007221 */ /* 0x000fce0000010000 */
.L_x_73:
[----:B------:R-:W-:Y:S05]  /*3ba0*/  BSYNC.RECONVERGENT B1 ;  /* 0x0000000000017941 */ /* 0x000fea0003800200 */
.L_x_63:
[----:B------:R-:W-:Y:S01]  /*3bb0*/  HFMA2 R29, -RZ, RZ, 0, 0 ;  /* 0x00000000ff1d7431 */ /* 0x000fe200000001ff */
[----:B------:R-:W-:-:S04]  /*3bc0*/  MOV R28, R3 ;  /* 0x00000003001c7202 */ /* 0x000fc80000000f00 */
[----:B0-----:R-:W-:Y:S05]  /*3bd0*/  RET.REL.NODEC R28 `(_Z11MC_nested_kfffiP17curandStateXORWOWPfS1_S1_S1_iiiii) ;  /* 0xffffffc41c087950 */ /* 0x001fea0003c3ffff */
.L_x_74:
[----:B------:R-:W-:-:S00]  /*3be0*/  BRA `(.L_x_74) ;  /* 0xfffffffc00fc7947 */ /* 0x000fc0000383ffff */
[----:B------:R-:W-:-:S00]  /*3bf0*/  NOP ;  /* 0x0000000000007918 */ /* 0x000fc00000000000 */
        /* <DEDUP_REMOVED lines=8> */
.L_x_127:


//--------------------- .text._Z5MC_k2fffiP17curandStateXORWOWPfS1_S1_S1_ii --------------------------
	.section	.text._Z5MC_k2fffiP17curandStateXORWOWPfS1_S1_S1_ii,"ax",@progbits
	.align	128
        .global         _Z5MC_k2fffiP17curandStateXORWOWPfS1_S1_S1_ii
        .type           _Z5MC_k2fffiP17curandStateXORWOWPfS1_S1_S1_ii,@function
        .size           _Z5MC_k2fffiP17curandStateXORWOWPfS1_S1_S1_ii,(.L_x_130 - _Z5MC_k2fffiP17curandStateXORWOWPfS1_S1_S1_ii)
        .other          _Z5MC_k2fffiP17curandStateXORWOWPfS1_S1_S1_ii,@"STO_CUDA_ENTRY STV_DEFAULT"
_Z5MC_k2fffiP17curandStateXORWOWPfS1_S1_S1_ii:
.text._Z5MC_k2fffiP17curandStateXORWOWPfS1_S1_S1_ii:
[----:B------:R-:W-:Y:S08]  /*0000*/  LDC R1, c[0x0][0x37c] ;  /* 0x0000df00ff017b82 */ /* 0x000ff00000000800 */
[----:B------:R-:W0:Y:S01]  /*0010*/  LDC R0, c[0x0][0x3b8] ;  /* 0x0000ee00ff007b82 */ /* 0x000e220000000800 */
[----:B------:R-:W1:Y:S07]  /*0020*/  S2R R7, SR_CTAID.Y ;  /* 0x0000000000077919 */ /* 0x000e6e0000002600 */
[----:B------:R-:W2:Y:S01]  /*0030*/  S2UR UR7, SR_CTAID.X ;  /* 0x00000000000779c3 */ /* 0x000ea20000002500 */
[----:B0-----:R-:W-:-:S13]  /*0040*/  ISETP.GE.AND P0, PT, R0, 0x1, PT ;  /* 0x000000010000780c */ /* 0x001fda0003f06270 */
[----:B-12---:R-:W-:Y:S05]  /*0050*/  @!P0 EXIT ;  /* 0x000000000000894d */ /* 0x006fea0003800000 */
[----:B------:R-:W0:Y:S01]  /*0060*/  LDCU UR6, c[0x0][0x38c] ;  /* 0x00007180ff0677ac */ /* 0x000e220008000800 */
[----:B------:R-:W1:Y:S01]  /*0070*/  S2R R6, SR_TID.X ;  /* 0x0000000000067919 */ /* 0x000e620000002100 */
[----:B------:R-:W1:Y:S01]  /*0080*/  LDCU UR5, c[0x0][0x360] ;  /* 0x00006c00ff0577ac */ /* 0x000e620008000800 */
[----:B------:R-:W2:Y:S01]  /*0090*/  LDC R2, c[0x0][0x374] ;  /* 0x0000dd00ff027b82 */ /* 0x000ea20000000800 */
[----:B------:R-:W-:-:S06]  /*00a0*/  UIADD3 UR4, UPT, UPT, UR7, 0x1, URZ ;  /* 0x0000000107047890 */ /* 0x000fcc000fffe0ff */
[----:B------:R-:W-:Y:S02]  /*00b0*/  I2FP.F32.U32 R33, UR4 ;  /* 0x0000000400217c45 */ /* 0x000fe40008201000 */
[----:B0-----:R-:W-:Y:S01]  /*00c0*/  I2FP.F32.S32 R30, UR6 ;  /* 0x00000006001e7c45 */ /* 0x001fe20008201400 */
[----:B------:R-:W-:-:S03]  /*00d0*/  UISETP.GE.AND UP0, UPT, UR6, 0x1, UPT ;  /* 0x000000010600788c */ /* 0x000fc6000bf06270 */
[----:B------:R-:W0:Y:S08]  /*00e0*/  MUFU.RCP R3, R30 ;  /* 0x0000001e00037308 */ /* 0x000e300000001000 */
[----:B------:R-:W3:Y:S01]  /*00f0*/  FCHK P0, R33, R30 ;  /* 0x0000001e21007302 */ /* 0x000ee20000000000 */
[----:B0-----:R-:W-:-:S04]  /*0100*/  FFMA R0, -R30, R3, 1 ;  /* 0x3f8000001e007423 */ /* 0x001fc80000000103 */
[----:B------:R-:W-:Y:S01]  /*0110*/  FFMA R0, R3, R0, R3 ;  /* 0x0000000003007223 */ /* 0x000fe20000000003 */
[----:B--2---:R-:W-:-:S03]  /*0120*/  IMAD R3, R2, UR7, R7 ;  /* 0x0000000702037c24 */ /* 0x004fc6000f8e0207 */
[----:B------:R-:W-:Y:S01]  /*0130*/  FFMA R5, R33, R0, RZ ;  /* 0x0000000021057223 */ /* 0x000fe200000000ff */
[----:B-1----:R-:W-:-:S03]  /*0140*/  IMAD R3, R3, UR5, R6 ;  /* 0x0000000503037c24 */ /* 0x002fc6000f8e0206 */
[----:B------:R-:W-:-:S04]  /*0150*/  FFMA R4, -R30, R5, R33 ;  /* 0x000000051e047223 */ /* 0x000fc80000000121 */
[----:B------:R-:W-:Y:S01]  /*0160*/  FFMA R4, R0, R4, R5 ;  /* 0x0000000400047223 */ /* 0x000fe20000000005 */
[----:B---3--:R-:W-:Y:S06]  /*0170*/  @!P0 BRA `(.L_x_75) ;  /* 0x00000000000c8947 */ /* 0x008fec0003800000 */
[----:B------:R-:W-:-:S07]  /*0180*/  MOV R14, 0x1a0 ;  /* 0x000001a0000e7802 */ /* 0x000fce0000000f00 */
[----:B------:R-:W-:Y:S05]  /*0190*/  CALL.REL.NOINC `($__internal_5_$__cuda_sm3x_div_rn_noftz_f32_slowpath) ;  /* 0x0000001c00f87944 */ /* 0x000fea0003c00000 */
[----:B------:R-:W-:-:S07]  /*01a0*/  IMAD.MOV.U32 R4, RZ, RZ, R0 ;  /* 0x000000ffff047224 */ /* 0x000fce00078e0000 */
.L_x_75:
[----:B------:R-:W0:Y:S01]  /*01b0*/  LDCU.64 UR8, c[0x0][0x358] ;  /* 0x00006b00ff0877ac */ /* 0x000e220008000a00 */
[----:B------:R-:W-:Y:S05]  /*01c0*/  BRA.U !UP0, `(.L_x_76) ;  /* 0x0000001508b47547 */ /* 0x000fea000b800000 */
[----:B------:R-:W1:Y:S01]  /*01d0*/  LDC.64 R6, c[0x0][0x390] ;  /* 0x0000e400ff067b82 */ /* 0x000e620000000a00 */
[----:B------:R-:W2:Y:S07]  /*01e0*/  LDCU.64 UR4, c[0x0][0x388] ;  /* 0x00007100ff0477ac */ /* 0x000eae0008000a00 */
[----:B------:R-:W2:Y:S01]  /*01f0*/  LDC R5, c[0x0][0x384] ;  /* 0x0000e100ff057b82 */ /* 0x000ea20000000800 */
[----:B-1----:R-:W-:-:S05]  /*0200*/  IMAD.WIDE R6, R3, 0x30, R6 ;  /* 0x0000003003067825 */ /* 0x002fca00078e0206 */
[----:B0-----:R0:W5:Y:S04]  /*0210*/  LDG.E.64 R24, desc[UR8][R6.64] ;  /* 0x0000000806187981 */ /* 0x001168000c1e1b00 */
[----:B------:R0:W5:Y:S04]  /*0220*/  LDG.E.64 R14, desc[UR8][R6.64+0x8] ;  /* 0x00000808060e7981 */ /* 0x000168000c1e1b00 */
[----:B------:R0:W5:Y:S01]  /*0230*/  LDG.E.64 R16, desc[UR8][R6.64+0x10] ;  /* 0x0000100806107981 */ /* 0x000162000c1e1b00 */
[----:B--2---:R-:W-:Y:S01]  /*0240*/  FMUL R5, R5, UR4 ;  /* 0x0000000405057c20 */ /* 0x004fe20008400000 */
[----:B------:R-:W-:Y:S01]  /*0250*/  ULOP3.LUT UR5, UR5, 0x7ffffffe, URZ, 0xc0, !UPT ;  /* 0x7ffffffe05057892 */ /* 0x000fe2000f8ec0ff */
[----:B------:R-:W-:-:S11]  /*0260*/  UMOV UR4, URZ ;  /* 0x000000ff00047c82 */ /* 0x000fd60008000000 */
.L_x_98:
[----:B------:R-:W1:Y:S01]  /*0270*/  LDCU UR10, c[0x0][0x38c] ;  /* 0x00007180ff0a77ac */ /* 0x000e620008000800 */
[----:B------:R-:W2:Y:S01]  /*0280*/  LDC R0, c[0x0][0x3bc] ;  /* 0x0000ef00ff007b82 */ /* 0x000ea20000000800 */
[----:B------:R-:W-:Y:S02]  /*0290*/  HFMA2 R2, -RZ, RZ, 0, 0 ;  /* 0x00000000ff027431 */ /* 0x000fe400000001ff */
[----:B0-----:R-:W-:Y:S01]  /*02a0*/  IMAD.MOV.U32 R6, RZ, RZ, RZ ;  /* 0x000000ffff067224 */ /* 0x001fe200078e00ff */
[----:B------:R-:W0:Y:S04]  /*02b0*/  LDCU UR6, c[0x0][0x380] ;  /* 0x00007000ff0677ac */ /* 0x000e280008000800 */
[----:B------:R-:W3:Y:S08]  /*02c0*/  LDC.64 R18, c[0x0][0x3a8] ;  /* 0x0000ea00ff127b82 */ /* 0x000ef00000000a00 */
[----:B------:R-:W4:Y:S01]  /*02d0*/  LDC.64 R20, c[0x0][0x3a0] ;  /* 0x0000e800ff147b82 */ /* 0x000f220000000a00 */
[----:B-1----:R-:W-:Y:S01]  /*02e0*/  UISETP.NE.AND UP0, UPT, UR10, 0x1, UPT ;  /* 0x000000010a00788c */ /* 0x002fe2000bf05270 */
[----:B0-----:R-:W-:-:S06]  /*02f0*/  IMAD.U32 R9, RZ, RZ, UR6 ;  /* 0x00000006ff097e24 */ /* 0x001fcc000f8e00ff */
[----:B------:R-:W0:Y:S01]  /*0300*/  LDC.64 R22, c[0x0][0x3b0] ;  /* 0x0000ec00ff167b82 */ /* 0x000e220000000a00 */
[----:B--2---:R-:W-:-:S04]  /*0310*/  IMAD R7, R0, UR4, R3 ;  /* 0x0000000400077c24 */ /* 0x004fc8000f8e0203 */
[----:B---3--:R-:W-:-:S04]  /*0320*/  IMAD.WIDE R18, R7, 0x4, R18 ;  /* 0x0000000407127825 */ /* 0x008fc800078e0212 */
[----:B----4-:R-:W-:-:S04]  /*0330*/  IMAD.WIDE R20, R7, 0x4, R20 ;  /* 0x0000000407147825 */ /* 0x010fc800078e0214 */
[----:B0-----:R-:W-:Y:S01]  /*0340*/  IMAD.WIDE R22, R7, 0x4, R22 ;  /* 0x0000000407167825 */ /* 0x001fe200078e0216 */
[----:B------:R-:W-:Y:S06]  /*0350*/  BRA.U !UP0, `(.L_x_77) ;  /* 0x0000000d086c7547 */ /* 0x000fec000b800000 */
[----:B-----5:R-:W-:Y:S01]  /*0360*/  IADD3 R13, PT, PT, R24, 0xb0f8a, RZ ;  /* 0x000b0f8a180d7810 */ /* 0x020fe20007ffe0ff */
[----:B------:R-:W-:Y:S01]  /*0370*/  IMAD.MOV.U32 R6, RZ, RZ, RZ ;  /* 0x000000ffff067224 */ /* 0x000fe200078e00ff */
[----:B------:R-:W-:Y:S01]  /*0380*/  MOV R24, RZ ;  /* 0x000000ff00187202 */ /* 0x000fe20000000f00 */
[----:B------:R-:W-:-:S07]  /*0390*/  IMAD.U32 R9, RZ, RZ, UR6 ;  /* 0x00000006ff097e24 */ /* 0x000fce000f8e00ff */
.L_x_90:
[----:B------:R-:W-:Y:S01]  /*03a0*/  SHF.R.U32.HI R0, RZ, 0x2, R25 ;  /* 0x00000002ff007819 */ /* 0x000fe20000011619 */
[----:B------:R-:W-:Y:S01]  /*03b0*/  BSSY.RECONVERGENT B0, `(.L_x_78) ;  /* 0x000003d000007945 */ /* 0x000fe20003800200 */
[----:B------:R-:W-:Y:S02]  /*03c0*/  SHF.L.U32 R11, R17, 0x4, RZ ;  /* 0x00000004110b7819 */ /* 0x000fe400000006ff */
[----:B------:R-:W-:Y:S01]  /*03d0*/  LOP3.LUT R0, R0, R25, RZ, 0x3c, !PT ;  /* 0x0000001900007212 */ /* 0x000fe200078e3cff */
[----:B------:R-:W-:Y:S01]  /*03e0*/  IMAD.MOV.U32 R25, RZ, RZ, 0x3e055027 ;  /* 0x3e055027ff197424 */ /* 0x000fe200078e00ff */
[----:B------:R-:W-:Y:S02]  /*03f0*/  MOV R27, 0x7f800000 ;  /* 0x7f800000001b7802 */ /* 0x000fe40000000f00 */
[----:B------:R-:W-:Y:S01]  /*0400*/  MOV R12, R17 ;  /* 0x00000011000c7202 */ /* 0x000fe20000000f00 */
[----:B------:R-:W-:-:S05]  /*0410*/  IMAD.SHL.U32 R2, R0, 0x2, RZ ;  /* 0x0000000200027824 */ /* 0x000fca00078e00ff */
[----:B------:R-:W-:Y:S02]  /*0420*/  LOP3.LUT R2, R0, R2, R11, 0x96, !PT ;  /* 0x0000000200027212 */ /* 0x000fe400078e960b */
[----:B------:R-:W-:Y:S02]  /*0430*/  MOV R11, 0x2f800000 ;  /* 0x2f800000000b7802 */ /* 0x000fe40000000f00 */
[----:B------:R-:W-:-:S04]  /*0440*/  LOP3.LUT R8, R2, R17, RZ, 0x3c, !PT ;  /* 0x0000001102087212 */ /* 0x000fc800078e3cff */
        /* <DEDUP_REMOVED lines=9> */
[----:B------:R-:W-:Y:S01]  /*04e0*/  FADD R10, R2, -1 ;  /* 0xbf800000020a7421 */ /* 0x000fe20000000000 */
[----:B------:R-:W-:Y:S02]  /*04f0*/  FSEL R2, RZ, -23, P0 ;  /* 0xc1b80000ff027808 */ /* 0x000fe40000000000 */
[----:B------:R-:W-:Y:S01]  /*0500*/  ISETP.GT.U32.AND P0, PT, R0, 0x7f7fffff, PT ;  /* 0x7f7fffff0000780c */ /* 0x000fe20003f04070 */
[C---:B------:R-:W-:Y:S02]  /*0510*/  FFMA R25, R10.reuse, -R25, 0.14084610342979431152 ;  /* 0x3e1039f60a197423 */ /* 0x040fe40000000819 */
[----:B------:R-:W-:Y:S01]  /*0520*/  FFMA R2, R11, 1.1920928955078125e-07, R2 ;  /* 0x340000000b027823 */ /* 0x000fe20000000002 */
[----:B------:R-:W-:Y:S01]  /*0530*/  SHF.R.U32.HI R11, RZ, 0x2, R14 ;  /* 0x00000002ff0b7819 */ /* 0x000fe2000001160e */
[----:B------:R-:W-:-:S03]  /*0540*/  FFMA R25, R10, R25, -0.12148627638816833496 ;  /* 0xbdf8cdcc0a197423 */ /* 0x000fc60000000019 */
[----:B------:R-:W-:Y:S01]  /*0550*/  LOP3.LUT R11, R11, R14, RZ, 0x3c, !PT ;  /* 0x0000000e0b0b7212 */ /* 0x000fe200078e3cff */
[----:B------:R-:W-:-:S04]  /*0560*/  FFMA R25, R10, R25, 0.13980610668659210205 ;  /* 0x3e0f29550a197423 */ /* 0x000fc80000000019 */
[----:B------:R-:W-:-:S04]  /*0570*/  FFMA R25, R10, R25, -0.16684235632419586182 ;  /* 0xbe2ad8b90a197423 */ /* 0x000fc80000000019 */
[----:B------:R-:W-:-:S04]  /*0580*/  FFMA R25, R10, R25, 0.20012299716472625732 ;  /* 0x3e4ced0b0a197423 */ /* 0x000fc80000000019 */
[----:B------:R-:W-:-:S04]  /*0590*/  FFMA R25, R10, R25, -0.24999669194221496582 ;  /* 0xbe7fff220a197423 */ /* 0x000fc80000000019 */
[----:B------:R-:W-:-:S04]  /*05a0*/  FFMA R25, R10, R25, 0.33333182334899902344 ;  /* 0x3eaaaa780a197423 */ /* 0x000fc80000000019 */
[----:B------:R-:W-:-:S04]  /*05b0*/  FFMA R25, R10, R25, -0.5 ;  /* 0xbf0000000a197423 */ /* 0x000fc80000000019 */
[----:B------:R-:W-:-:S04]  /*05c0*/  FMUL R25, R10, R25 ;  /* 0x000000190a197220 */ /* 0x000fc80000400000 */
[----:B------:R-:W-:Y:S01]  /*05d0*/  FFMA R25, R10, R25, R10 ;  /* 0x000000190a197223 */ /* 0x000fe2000000000a */
[----:B------:R-:W-:-:S03]  /*05e0*/  IMAD.SHL.U32 R10, R11, 0x2, RZ ;  /* 0x000000020b0a7824 */ /* 0x000fc600078e00ff */
[----:B------:R-:W-:Y:S01]  /*05f0*/  FFMA R25, R2, 0.69314718246459960938, R25 ;  /* 0x3f31721802197823 */ /* 0x000fe20000000019 */
[----:B------:R-:W-:Y:S01]  /*0600*/  @P0 FFMA R25, R0, R27, +INF ;  /* 0x7f80000000190423 */ /* 0x000fe2000000001b */
[----:B------:R-:W-:Y:S02]  /*0610*/  SHF.L.U32 R2, R8, 0x4, RZ ;  /* 0x0000000408027819 */ /* 0x000fe400000006ff */
[----:B------:R-:W-:Y:S01]  /*0620*/  FSETP.NEU.AND P0, PT, R0, RZ, PT ;  /* 0x000000ff0000720b */ /* 0x000fe20003f0d000 */
[----:B------:R-:W-:Y:S01]  /*0630*/  FMUL R25, R25, -2 ;  /* 0xc000000019197820 */ /* 0x000fe20000400000 */
[----:B------:R-:W-:-:S04]  /*0640*/  LOP3.LUT R11, R11, R10, R2, 0x96, !PT ;  /* 0x0000000a0b0b7212 */ /* 0x000fc800078e9602 */
[----:B------:R-:W-:Y:S02]  /*0650*/  FSEL R25, R25, +INF , P0 ;  /* 0x7f80000019197808 */ /* 0x000fe40000000000 */
[----:B------:R-:W-:Y:S02]  /*0660*/  LOP3.LUT R10, R11, R8, RZ, 0x3c, !PT ;  /* 0x000000080b0a7212 */ /* 0x000fe400078e3cff */
[----:B------:R0:W1:Y:S01]  /*0670*/  MUFU.RSQ R2, R25 ;  /* 0x0000001900027308 */ /* 0x0000620000001400 */
[----:B------:R-:W-:Y:S01]  /*0680*/  VIADD R11, R25, 0xf3000000 ;  /* 0xf3000000190b7836 */ /* 0x000fe20000000000 */
[----:B------:R-:W-:-:S04]  /*0690*/  IADD3 R0, PT, PT, R10, R13, RZ ;  /* 0x0000000d0a007210 */ /* 0x000fc80007ffe0ff */
[----:B------:R-:W-:Y:S01]  /*06a0*/  ISETP.GT.U32.AND P0, PT, R11, 0x727fffff, PT ;  /* 0x727fffff0b00780c */ /* 0x000fe20003f04070 */
[----:B------:R-:W-:Y:S01]  /*06b0*/  IMAD.MOV.U32 R11, RZ, RZ, 0x30c90fdb ;  /* 0x30c90fdbff0b7424 */ /* 0x000fe200078e00ff */
[----:B------:R-:W-:-:S05]  /*06c0*/  I2FP.F32.U32 R0, R0 ;  /* 0x0000000000007245 */ /* 0x000fca0000201000 */
[----:B------:R-:W-:-:S06]  /*06d0*/  FFMA R11, R0, R11, 7.314590599882819788e-10 ;  /* 0x30490fdb000b7423 */ /* 0x000fcc000000000b */
[----:B01----:R-:W-:Y:S05]  /*06e0*/  @!P0 BRA `(.L_x_79) ;  /* 0x0000000000148947 */ /* 0x003fea0003800000 */
[----:B------:R-:W-:Y:S01]  /*06f0*/  IMAD.MOV.U32 R0, RZ, RZ, R25 ;  /* 0x000000ffff007224 */ /* 0x000fe200078e0019 */
[----:B------:R-:W-:-:S07]  /*0700*/  MOV R26, 0x720 ;  /* 0x00000720001a7802 */ /* 0x000fce0000000f00 */
[----:B------:R-:W-:Y:S05]  /*0710*/  CALL.REL.NOINC `($__internal_4_$__cuda_sm20_sqrt_rn_f32_slowpath) ;  /* 0x0000001800447944 */ /* 0x000fea0003c00000 */
[----:B------:R-:W-:Y:S01]  /*0720*/  MOV R26, R28 ;  /* 0x0000001c001a7202 */ /* 0x000fe20000000f00 */
[----:B------:R-:W-:Y:S06]  /*0730*/  BRA `(.L_x_80) ;  /* 0x0000000000107947 */ /* 0x000fec0003800000 */
.L_x_79:
[----:B------:R-:W-:Y:S01]  /*0740*/  FMUL.FTZ R26, R25, R2 ;  /* 0x00000002191a7220 */ /* 0x000fe20000410000 */
[----:B------:R-:W-:-:S03]  /*0750*/  FMUL.FTZ R0, R2, 0.5 ;  /* 0x3f00000002007820 */ /* 0x000fc60000410000 */
[----:B------:R-:W-:-:S04]  /*0760*/  FFMA R17, -R26, R26, R25 ;  /* 0x0000001a1a117223 */ /* 0x000fc80000000119 */
[----:B------:R-:W-:-:S07]  /*0770*/  FFMA R26, R17, R0, R26 ;  /* 0x00000000111a7223 */ /* 0x000fce000000001a */
.L_x_80:
[----:B------:R-:W-:Y:S05]  /*0780*/  BSYNC.RECONVERGENT B0 ;  /* 0x0000000000007941 */ /* 0x000fea0003800200 */
.L_x_78:
        /* <DEDUP_REMOVED lines=16> */
[----:B------:R-:W-:Y:S05]  /*0890*/  CALL.REL.NOINC `($__internal_5_$__cuda_sm3x_div_rn_noftz_f32_slowpath) ;  /* 0x0000001800387944 */ /* 0x000fea0003c00000 */
[----:B------:R-:W-:-:S07]  /*08a0*/  IMAD.MOV.U32 R17, RZ, RZ, R0 ;  /* 0x000000ffff117224 */ /* 0x000fce00078e0000 */
.L_x_81:
[----:B------:R-:W-:-:S04]  /*08b0*/  IADD3 R0, PT, PT, R2, 0x1800000, RZ ;  /* 0x0180000002007810 */ /* 0x000fc80007ffe0ff */
[----:B------:R-:W-:-:S04]  /*08c0*/  LOP3.LUT R0, R0, 0x7f800000, RZ, 0xc0, !PT ;  /* 0x7f80000000007812 */ /* 0x000fc800078ec0ff */
[----:B------:R-:W-:-:S13]  /*08d0*/  ISETP.GT.U32.AND P0, PT, R0, 0x1ffffff, PT ;  /* 0x01ffffff0000780c */ /* 0x000fda0003f04070 */
[----:B------:R-:W-:Y:S05]  /*08e0*/  @P0 BRA `(.L_x_82) ;  /* 0x0000000000100947 */ /* 0x000fea0003800000 */
[----:B------:R-:W-:Y:S01]  /*08f0*/  IMAD.MOV.U32 R35, RZ, RZ, R2 ;  /* 0x000000ffff237224 */ /* 0x000fe200078e0002 */
[----:B------:R-:W-:-:S07]  /*0900*/  MOV R0, 0x920 ;  /* 0x0000092000007802 */ /* 0x000fce0000000f00 */
[----:B------:R-:W-:Y:S05]  /*0910*/  CALL.REL.NOINC `($__internal_3_$__cuda_sm20_rcp_rn_f32_slowpath) ;  /* 0x0000001000f47944 */ /* 0x000fea0003c00000 */
[----:B------:R-:W-:Y:S05]  /*0920*/  BRA `(.L_x_83) ;  /* 0x0000000000107947 */ /* 0x000fea0003800000 */
.L_x_82:
[----:B------:R-:W0:Y:S02]  /*0930*/  MUFU.RCP R11, R2 ;  /* 0x00000002000b7308 */ /* 0x000e240000001000 */
[----:B0-----:R-:W-:-:S04]  /*0940*/  FFMA R0, R2, R11, -1 ;  /* 0xbf80000002007423 */ /* 0x001fc8000000000b */
[----:B------:R-:W-:-:S04]  /*0950*/  FADD.FTZ R0, -R0, -RZ ;  /* 0x800000ff00007221 */ /* 0x000fc80000010100 */
[----:B------:R-:W-:-:S07]  /*0960*/  FFMA R14, R11, R0, R11 ;  /* 0x000000000b0e7223 */ /* 0x000fce000000000b */
.L_x_83:
[----:B------:R-:W-:Y:S01]  /*0970*/  SHF.R.U32.HI R0, RZ, 0x2, R15 ;  /* 0x00000002ff007819 */ /* 0x000fe2000001160f */
[----:B------:R-:W-:Y:S01]  /*0980*/  IMAD.MOV.U32 R28, RZ, RZ, 0x3e055027 ;  /* 0x3e055027ff1c7424 */ /* 0x000fe200078e00ff */
[----:B------:R-:W-:Y:S01]  /*0990*/  SHF.L.U32 R11, R10, 0x4, RZ ;  /* 0x000000040a0b7819 */ /* 0x000fe200000006ff */
[----:B------:R-:W-:Y:S01]  /*09a0*/  FMUL R14, R14, R9 ;  /* 0x000000090e0e7220 */ /* 0x000fe20000400000 */
[----:B------:R-:W-:Y:S01]  /*09b0*/  LOP3.LUT R0, R0, R15, RZ, 0x3c, !PT ;  /* 0x0000000f00007212 */ /* 0x000fe200078e3cff */
[----:B------:R-:W-:Y:S01]  /*09c0*/  FFMA R26, R26, R5, 1 ;  /* 0x3f8000001a1a7423 */ /* 0x000fe20000000005 */
[----:B------:R-:W-:Y:S01]  /*09d0*/  MOV R29, 0x7f800000 ;  /* 0x7f800000001d7802 */ /* 0x000fe20000000f00 */
[----:B------:R-:W-:Y:S01]  /*09e0*/  BSSY.RECONVERGENT B0, `(.L_x_84) ;  /* 0x000003e000007945 */ /* 0x000fe20003800200 */
[----:B------:R-:W-:Y:S01]  /*09f0*/  ISETP.NE.AND P1, PT, R24, UR7, PT ;  /* 0x0000000718007c0c */ /* 0x000fe2000bf25270 */
[----:B------:R-:W-:Y:S02]  /*0a00*/  IMAD.SHL.U32 R15, R0, 0x2, RZ ;  /* 0x00000002000f7824 */ /* 0x000fe400078e00ff */
[----:B------:R-:W-:-:S03]  /*0a10*/  FMUL R9, R26, R9 ;  /* 0x000000091a097220 */ /* 0x000fc60000400000 */
[----:B------:R-:W-:Y:S01]  /*0a20*/  LOP3.LUT R11, R0, R15, R11, 0x96, !PT ;  /* 0x0000000f000b7212 */ /* 0x000fe200078e960b */
[----:B------:R-:W-:-:S03]  /*0a30*/  HFMA2 R15, -RZ, RZ, 0.1171875, 0 ;  /* 0x2f800000ff0f7431 */ /* 0x000fc600000001ff */
[----:B------:R-:W-:-:S04]  /*0a40*/  LOP3.LUT R11, R11, R10, RZ, 0x3c, !PT ;  /* 0x0000000a0b0b7212 */ /* 0x000fc800078e3cff */
[----:B------:R-:W-:-:S04]  /*0a50*/  IADD3 R0, PT, PT, R13, 0x587c5, R11 ;  /* 0x000587c50d007810 */ /* 0x000fc80007ffe00b */
[----:B------:R-:W-:-:S05]  /*0a60*/  I2FP.F32.U32 R0, R0 ;  /* 0x0000000000007245 */ /* 0x000fca0000201000 */
[----:B------:R-:W-:-:S05]  /*0a70*/  FFMA R0, R0, R15, 1.1641532182693481445e-10 ;  /* 0x2f00000000007423 */ /* 0x000fca000000000f */
[----:B------:R-:W-:-:S04]  /*0a80*/  FSETP.GEU.AND P0, PT, R0, 1.175494350822287508e-38, PT ;  /* 0x008000000000780b */ /* 0x000fc80003f0e000 */
[----:B------:R-:W-:-:S09]  /*0a90*/  FSEL R27, RZ, -23, P0 ;  /* 0xc1b80000ff1b7808 */ /* 0x000fd20000000000 */
[----:B------:R-:W-:-:S04]  /*0aa0*/  @!P0 FMUL R0, R0, 8388608 ;  /* 0x4b00000000008820 */ /* 0x000fc80000400000 */
[C---:B------:R-:W-:Y:S01]  /*0ab0*/  VIADD R15, R0.reuse, 0xc0d55555 ;  /* 0xc0d55555000f7836 */ /* 0x040fe20000000000 */
[----:B------:R-:W-:-:S04]  /*0ac0*/  ISETP.GT.U32.AND P0, PT, R0, 0x7f7fffff, PT ;  /* 0x7f7fffff0000780c */ /* 0x000fc80003f04070 */
[----:B------:R-:W-:-:S04]  /*0ad0*/  LOP3.LUT R25, R15, 0xff800000, RZ, 0xc0, !PT ;  /* 0xff8000000f197812 */ /* 0x000fc800078ec0ff */
[----:B------:R-:W-:-:S05]  /*0ae0*/  IADD3 R15, PT, PT, R0, -R25, RZ ;  /* 0x80000019000f7210 */ /* 0x000fca0007ffe0ff */
        /* <DEDUP_REMOVED lines=15> */
[----:B------:R-:W-:Y:S01]  /*0be0*/  SHF.L.U32 R16, R11, 0x4, RZ ;  /* 0x000000040b107819 */ /* 0x000fe200000006ff */
[----:B------:R-:W-:-:S02]  /*0bf0*/  FFMA R15, R17, R6, R14 ;  /* 0x00000006110f7223 */ /* 0x000fc4000000000e */
[----:B------:R-:W-:Y:S01]  /*0c00*/  FFMA R30, R27, 0.69314718246459960938, R30 ;  /* 0x3f3172181b1e7823 */ /* 0x000fe2000000001e */
[C---:B------:R-:W-:Y:S01]  /*0c10*/  @P0 FFMA R30, R0.reuse, R29, +INF ;  /* 0x7f800000001e0423 */ /* 0x040fe2000000001d */
[C---:B------:R-:W-:Y:S01]  /*0c20*/  IMAD.SHL.U32 R27, R25.reuse, 0x2, RZ ;  /* 0x00000002191b7824 */ /* 0x040fe200078e00ff */
[----:B------:R-:W-:Y:S01]  /*0c30*/  FSETP.NEU.AND P0, PT, R0, RZ, PT ;  /* 0x000000ff0000720b */ /* 0x000fe20003f0d000 */
[----:B------:R0:W-:Y:S01]  /*0c40*/  @!P1 STG.E desc[UR8][R18.64], R15 ;  /* 0x0000000f12009986 */ /* 0x0001e2000c101908 */
[----:B------:R-:W-:Y:S02]  /*0c50*/  FMUL R30, R30, -2 ;  /* 0xc00000001e1e7820 */ /* 0x000fe40000400000 */
[----:B------:R-:W-:Y:S01]  /*0c60*/  LOP3.LUT R16, R25, R27, R16, 0x96, !PT ;  /* 0x0000001b19107212 */ /* 0x000fe200078e9610 */
[----:B------:R0:W-:Y:S01]  /*0c70*/  @!P1 STG.E desc[UR8][R20.64], R9 ;  /* 0x0000000914009986 */ /* 0x0001e2000c101908 */
[----:B------:R-:W-:Y:S01]  /*0c80*/  HFMA2 R27, -RZ, RZ, 0.1495361328125, 0.0004794597625732421875 ;  /* 0x30c90fdbff1b7431 */ /* 0x000fe200000001ff */
[----:B------:R-:W-:-:S02]  /*0c90*/  FSEL R25, R30, +INF , P0 ;  /* 0x7f8000001e197808 */ /* 0x000fc40000000000 */
[----:B------:R0:W-:Y:S01]  /*0ca0*/  @!P1 STG.E desc[UR8][R22.64], R4 ;  /* 0x0000000416009986 */ /* 0x0001e2000c101908 */
[----:B------:R-:W-:Y:S01]  /*0cb0*/  LOP3.LUT R17, R16, R11, RZ, 0x3c, !PT ;  /* 0x0000000b10117212 */ /* 0x000fe200078e3cff */
[----:B------:R0:W1:Y:S01]  /*0cc0*/  MUFU.RSQ R14, R25 ;  /* 0x00000019000e7308 */ /* 0x0000620000001400 */
[----:B------:R-:W-:Y:S02]  /*0cd0*/  VIADD R6, R25, 0xf3000000 ;  /* 0xf300000019067836 */ /* 0x000fe40000000000 */
[----:B------:R-:W-:-:S03]  /*0ce0*/  IADD3 R0, PT, PT, R13, 0xb0f8a, R17 ;  /* 0x000b0f8a0d007810 */ /* 0x000fc60007ffe011 */
[----:B------:R-:W-:Y:S02]  /*0cf0*/  ISETP.GT.U32.AND P0, PT, R6, 0x727fffff, PT ;  /* 0x727fffff0600780c */ /* 0x000fe40003f04070 */
        /* <DEDUP_REMOVED lines=8> */
.L_x_85:
[----:B------:R-:W-:Y:S01]  /*0d80*/  FMUL.FTZ R0, R25, R14 ;  /* 0x0000000e19007220 */ /* 0x000fe20000410000 */
[----:B------:R-:W-:-:S03]  /*0d90*/  FMUL.FTZ R14, R14, 0.5 ;  /* 0x3f0000000e0e7820 */ /* 0x000fc60000410000 */
[----:B------:R-:W-:-:S04]  /*0da0*/  FFMA R25, -R0, R0, R25 ;  /* 0x0000000000197223 */ /* 0x000fc80000000119 */
[----:B------:R-:W-:-:S07]  /*0db0*/  FFMA R0, R25, R14, R0 ;  /* 0x0000000e19007223 */ /* 0x000fce0000000000 */
.L_x_86:
[----:B------:R-:W-:Y:S05]  /*0dc0*/  BSYNC.RECONVERGENT B0 ;  /* 0x0000000000007941 */ /* 0x000fea0003800200 */
.L_x_84:
[----:B------:R-:W-:Y:S02]  /*0dd0*/  VIADD R26, R24, 0x2 ;  /* 0x00000002181a7836 */ /* 0x000fe40000000000 */
[----:B------:R-:W-:-:S03]  /*0de0*/  FMUL.RZ R25, R6, 0.15915493667125701904 ;  /* 0x3e22f98306197820 */ /* 0x000fc6000040c000 */
        /* <DEDUP_REMOVED lines=14> */
[----:B------:R-:W-:Y:S05]  /*0ed0*/  CALL.REL.NOINC `($__internal_5_$__cuda_sm3x_div_rn_noftz_f32_slowpath) ;  /* 0x0000001000a87944 */ /* 0x000fea0003c00000 */
[----:B------:R-:W-:-:S07]  /*0ee0*/  MOV R16, R0 ;  /* 0x0000000000107202 */ /* 0x000fce0000000f00 */
.L_x_87:
[----:B------:R-:W-:-:S05]  /*0ef0*/  VIADD R0, R35, 0x1800000 ;  /* 0x0180000023007836 */ /* 0x000fca0000000000 */
[----:B------:R-:W-:-:S04]  /*0f00*/  LOP3.LUT R0, R0, 0x7f800000, RZ, 0xc0, !PT ;  /* 0x7f80000000007812 */ /* 0x000fc800078ec0ff */
[----:B------:R-:W-:-:S13]  /*0f10*/  ISETP.GT.U32.AND P0, PT, R0, 0x1ffffff, PT ;  /* 0x01ffffff0000780c */ /* 0x000fda0003f04070 */
[----:B------:R-:W-:Y:S05]  /*0f20*/  @P0 BRA `(.L_x_88) ;  /* 0x00000000000c0947 */ /* 0x000fea0003800000 */
[----:B------:R-:W-:-:S07]  /*0f30*/  MOV R0, 0xf50 ;  /* 0x00000f5000007802 */ /* 0x000fce0000000f00 */
[----:B------:R-:W-:Y:S05]  /*0f40*/  CALL.REL.NOINC `($__internal_3_$__cuda_sm20_rcp_rn_f32_slowpath) ;  /* 0x0000000c00687944 */ /* 0x000fea0003c00000 */
[----:B------:R-:W-:Y:S05]  /*0f50*/  BRA `(.L_x_89) ;  /* 0x0000000000107947 */ /* 0x000fea0003800000 */
.L_x_88:
[----:B------:R-:W0:Y:S02]  /*0f60*/  MUFU.RCP R14, R35 ;  /* 0x00000023000e7308 */ /* 0x000e240000001000 */
[----:B0-----:R-:W-:-:S04]  /*0f70*/  FFMA R0, R35, R14, -1 ;  /* 0xbf80000023007423 */ /* 0x001fc8000000000e */
[----:B------:R-:W-:-:S04]  /*0f80*/  FADD.FTZ R0, -R0, -RZ ;  /* 0x800000ff00007221 */ /* 0x000fc80000010100 */
[----:B------:R-:W-:-:S07]  /*0f90*/  FFMA R14, R14, R0, R14 ;  /* 0x000000000e0e7223 */ /* 0x000fce000000000e */
.L_x_89:
[----:B------:R-:W-:Y:S01]  /*0fa0*/  IADD3 R0, PT, PT, R24, 0x1, RZ ;  /* 0x0000000118007810 */ /* 0x000fe20007ffe0ff */
[----:B------:R-:W-:Y:S01]  /*0fb0*/  FMUL R14, R9, R14 ;  /* 0x0000000e090e7220 */ /* 0x000fe20000400000 */
[----:B------:R-:W-:Y:S01]  /*0fc0*/  VIADD R13, R13, 0x161f14 ;  /* 0x00161f140d0d7836 */ /* 0x000fe20000000000 */
[----:B------:R-:W-:Y:S01]  /*0fd0*/  MOV R24, R26 ;  /* 0x0000001a00187202 */ /* 0x000fe20000000f00 */
[----:B------:R-:W-:Y:S01]  /*0fe0*/  IMAD.MOV.U32 R25, RZ, RZ, R12 ;  /* 0x000000ffff197224 */ /* 0x000fe200078e000c */
[----:B------:R-:W-:Y:S01]  /*0ff0*/  ISETP.NE.AND P0, PT, R0, UR7, PT ;  /* 0x0000000700007c0c */ /* 0x000fe2000bf05270 */
[----:B------:R-:W-:Y:S01]  /*1000*/  FFMA R0, R6, R5, 1 ;  /* 0x3f80000006007423 */ /* 0x000fe20000000005 */
[----:B------:R-:W-:Y:S01]  /*1010*/  FFMA R6, R15, R16, R14 ;  /* 0x000000100f067223 */ /* 0x000fe2000000000e */
[----:B------:R-:W-:Y:S01]  /*1020*/  MOV R16, R11 ;  /* 0x0000000b00107202 */ /* 0x000fe20000000f00 */
[----:B------:R-:W-:Y:S02]  /*1030*/  IMAD.MOV.U32 R15, RZ, RZ, R10 ;  /* 0x000000ffff0f7224 */ /* 0x000fe400078e000a */
[----:B------:R-:W-:Y:S01]  /*1040*/  FMUL R9, R9, R0 ;  /* 0x0000000009097220 */ /* 0x000fe20000400000 */
[----:B------:R-:W-:-:S06]  /*1050*/  MOV R14, R8 ;  /* 0x00000008000e7202 */ /* 0x000fcc0000000f00 */
[----:B------:R0:W-:Y:S04]  /*1060*/  @!P0 STG.E desc[UR8][R18.64], R6 ;  /* 0x0000000612008986 */ /* 0x0001e8000c101908 */
[----:B------:R0:W-:Y:S04]  /*1070*/  @!P0 STG.E desc[UR8][R20.64], R9 ;  /* 0x0000000914008986 */ /* 0x0001e8000c101908 */
[----:B------:R0:W-:Y:S01]  /*1080*/  @!P0 STG.E desc[UR8][R22.64], R4 ;  /* 0x0000000416008986 */ /* 0x0001e2000c101908 */
[----:B------:R-:W-:-:S13]  /*1090*/  ISETP.NE.AND P0, PT, R26, UR5, PT ;  /* 0x000000051a007c0c */ /* 0x000fda000bf05270 */
[----:B0-----:R-:W-:Y:S05]  /*10a0*/  @P0 BRA `(.L_x_90) ;  /* 0xfffffff000bc0947 */ /* 0x001fea000383ffff */
[----:B------:R-:W-:Y:S01]  /*10b0*/  IMAD.U32 R2, RZ, RZ, UR5 ;  /* 0x00000005ff027e24 */ /* 0x000fe2000f8e00ff */
[----:B------:R-:W-:Y:S01]  /*10c0*/  IADD3 R24, PT, PT, R13, -0xb0f8a, RZ ;  /* 0xfff4f0760d187810 */ /* 0x000fe20007ffe0ff */
[----:B------:R-:W-:Y:S01]  /*10d0*/  IMAD.MOV.U32 R15, RZ, RZ, R10 ;  /* 0x000000ffff0f7224 */ /* 0x000fe200078e000a */
[----:B------:R-:W-:Y:S01]  /*10e0*/  MOV R14, R8 ;  /* 0x00000008000e7202 */ /* 0x000fe20000000f00 */
[----:B------:R-:W-:Y:S01]  /*10f0*/  IMAD.MOV.U32 R25, RZ, RZ, R12 ;  /* 0x000000ffff197224 */ /* 0x000fe200078e000c */
[----:B------:R-:W-:-:S07]  /*1100*/  MOV R16, R11 ;  /* 0x0000000b00107202 */ /* 0x000fce0000000f00 */
.L_x_77:
[----:B------:R-:W0:Y:S02]  /*1110*/  LDCU UR6, c[0x0][0x38c] ;  /* 0x00007180ff0677ac */ /* 0x000e240008000800 */
[----:B0-----:R-:W-:-:S09]  /*1120*/  ULOP3.LUT UP0, URZ, UR6, 0x1, URZ, 0xc0, !UPT ;  /* 0x0000000106ff7892 */ /* 0x001fd2000f80c0ff */
[----:B------:R-:W-:Y:S05]  /*1130*/  BRA.U !UP0, `(.L_x_91) ;  /* 0x0000000508ac7547 */ /* 0x000fea000b800000 */
[----:B-----5:R-:W-:Y:S01]  /*1140*/  SHF.R.U32.HI R0, RZ, 0x2, R25 ;  /* 0x00000002ff007819 */ /* 0x020fe20000011619 */
[----:B------:R-:W-:Y:S01]  /*1150*/  IMAD.SHL.U32 R11, R17, 0x10, RZ ;  /* 0x00000010110b7824 */ /* 0x000fe200078e00ff */
[----:B------:R-:W-:Y:S01]  /*1160*/  BSSY.RECONVERGENT B0, `(.L_x_92) ;  /* 0x000003f000007945 */ /* 0x000fe20003800200 */
[----:B------:R-:W-:Y:S01]  /*1170*/  IMAD.MOV.U32 R13, RZ, RZ, 0x3e055027 ;  /* 0x3e055027ff0d7424 */ /* 0x000fe200078e00ff */
[----:B------:R-:W-:Y:S02]  /*1180*/  LOP3.LUT R0, R0, R25, RZ, 0x3c, !PT ;  /* 0x0000001900007212 */ /* 0x000fe400078e3cff */
[----:B------:R-:W-:Y:S02]  /*1190*/  MOV R25, 0x7f800000 ;  /* 0x7f80000000197802 */ /* 0x000fe40000000f00 */
[----:B------:R-:W-:-:S04]  /*11a0*/  SHF.L.U32 R8, R0, 0x1, RZ ;  /* 0x0000000100087819 */ /* 0x000fc800000006ff */
[----:B------:R-:W-:Y:S01]  /*11b0*/  LOP3.LUT R0, R0, R8, R11, 0x96, !PT ;  /* 0x0000000800007212 */ /* 0x000fe200078e960b */
[----:B------:R-:W-:Y:S02]  /*11c0*/  IMAD.MOV.U32 R8, RZ, RZ, R16 ;  /* 0x000000ffff087224 */ /* 0x000fe400078e0010 */
[----:B------:R-:W-:Y:S01]  /*11d0*/  HFMA2 R11, -RZ, RZ, 0.1171875, 0 ;  /* 0x2f800000ff0b7431 */ /* 0x000fe200000001ff */
[----:B------:R-:W-:-:S04]  /*11e0*/  LOP3.LUT R16, R0, R17, RZ, 0x3c, !PT ;  /* 0x0000001100107212 */ /* 0x000fc800078e3cff */
[C---:B------:R-:W-:Y:S02]  /*11f0*/  IADD3 R0, PT, PT, R24.reuse, 0x587c5, R16 ;  /* 0x000587c518007810 */ /* 0x040fe40007ffe010 */
[----:B------:R-:W-:Y:S02]  /*1200*/  IADD3 R24, PT, PT, R24, 0xb0f8a, RZ ;  /* 0x000b0f8a18187810 */ /* 0x000fe40007ffe0ff */
        /* <DEDUP_REMOVED lines=26> */
[C---:B------:R-:W-:Y:S01]  /*13b0*/  @P0 FFMA R13, R0.reuse, R25, +INF ;  /* 0x7f800000000d0423 */ /* 0x040fe20000000019 */
[----:B------:R-:W-:Y:S02]  /*13c0*/  FSETP.NEU.AND P0, PT, R0, RZ, PT ;  /* 0x000000ff0000720b */ /* 0x000fe40003f0d000 */
[----:B------:R-:W-:Y:S01]  /*13d0*/  SHF.L.U32 R10, R16, 0x4, RZ ;  /* 0x00000004100a7819 */ /* 0x000fe200000006ff */
[----:B------:R-:W-:-:S03]  /*13e0*/  FMUL R14, R13, -2 ;  /* 0xc00000000d0e7820 */ /* 0x000fc60000400000 */
[----:B------:R-:W-:Y:S01]  /*13f0*/  LOP3.LUT R13, R11, R12, R10, 0x96, !PT ;  /* 0x0000000c0b0d7212 */ /* 0x000fe200078e960a */
[----:B------:R-:W-:Y:S01]  /*1400*/  IMAD.MOV.U32 R11, RZ, RZ, R17 ;  /* 0x000000ffff0b7224 */ /* 0x000fe200078e0011 */
[----:B------:R-:W-:Y:S02]  /*1410*/  FSEL R25, R14, +INF , P0 ;  /* 0x7f8000000e197808 */ /* 0x000fe40000000000 */
[----:B------:R-:W-:Y:S01]  /*1420*/  LOP3.LUT R17, R13, R16, RZ, 0x3c, !PT ;  /* 0x000000100d117212 */ /* 0x000fe200078e3cff */
[----:B------:R-:W-:Y:S01]  /*1430*/  IMAD.MOV.U32 R13, RZ, RZ, 0x30c90fdb ;  /* 0x30c90fdbff0d7424 */ /* 0x000fe200078e00ff */
[----:B------:R0:W1:Y:S01]  /*1440*/  MUFU.RSQ R12, R25 ;  /* 0x00000019000c7308 */ /* 0x0000620000001400 */
[----:B------:R-:W-:Y:S01]  /*1450*/  VIADD R10, R25, 0xf3000000 ;  /* 0xf3000000190a7836 */ /* 0x000fe20000000000 */
[----:B------:R-:W-:-:S04]  /*1460*/  IADD3 R0, PT, PT, R24, R17, RZ ;  /* 0x0000001118007210 */ /* 0x000fc80007ffe0ff */
[----:B------:R-:W-:Y:S02]  /*1470*/  ISETP.GT.U32.AND P0, PT, R10, 0x727fffff, PT ;  /* 0x727fffff0a00780c */ /* 0x000fe40003f04070 */
[----:B------:R-:W-:Y:S02]  /*1480*/  I2FP.F32.U32 R0, R0 ;  /* 0x0000000000007245 */ /* 0x000fe40000201000 */
[----:B------:R-:W-:-:S03]  /*1490*/  MOV R10, R15 ;  /* 0x0000000f000a7202 */ /* 0x000fc60000000f00 */
[----:B------:R-:W-:-:S06]  /*14a0*/  FFMA R13, R0, R13, 7.314590599882819788e-10 ;  /* 0x30490fdb000d7423 */ /* 0x000fcc000000000d */
[----:B01----:R-:W-:Y:S05]  /*14b0*/  @!P0 BRA `(.L_x_93) ;  /* 0x0000000000148947 */ /* 0x003fea0003800000 */
[----:B------:R-:W-:Y:S01]  /*14c0*/  IMAD.MOV.U32 R0, RZ, RZ, R25 ;  /* 0x000000ffff007224 */ /* 0x000fe200078e0019 */
[----:B------:R-:W-:-:S07]  /*14d0*/  MOV R26, 0x14f0 ;  /* 0x000014f0001a7802 */ /* 0x000fce0000000f00 */
[----:B------:R-:W-:Y:S05]  /*14e0*/  CALL.REL.NOINC `($__internal_4_$__cuda_sm20_sqrt_rn_f32_slowpath) ;  /* 0x0000000800d07944 */ /* 0x000fea0003c00000 */
[----:B------:R-:W-:Y:S01]  /*14f0*/  MOV R26, R28 ;  /* 0x0000001c001a7202 */ /* 0x000fe20000000f00 */
[----:B------:R-:W-:Y:S06]  /*1500*/  BRA `(.L_x_94) ;  /* 0x0000000000107947 */ /* 0x000fec0003800000 */
.L_x_93:
[----:B------:R-:W-:Y:S01]  /*1510*/  FMUL.FTZ R26, R25, R12 ;  /* 0x0000000c191a7220 */ /* 0x000fe20000410000 */
[----:B------:R-:W-:-:S03]  /*1520*/  FMUL.FTZ R0, R12, 0.5 ;  /* 0x3f0000000c007820 */ /* 0x000fc60000410000 */
[----:B------:R-:W-:-:S04]  /*1530*/  FFMA R15, -R26, R26, R25 ;  /* 0x0000001a1a0f7223 */ /* 0x000fc80000000119 */
[----:B------:R-:W-:-:S07]  /*1540*/  FFMA R26, R15, R0, R26 ;  /* 0x000000000f1a7223 */ /* 0x000fce000000001a */
.L_x_94:
[----:B------:R-:W-:Y:S05]  /*1550*/  BSYNC.RECONVERGENT B0 ;  /* 0x0000000000007941 */ /* 0x000fea0003800200 */
.L_x_92:
[----:B------:R-:W-:Y:S02]  /*1560*/  VIADD R12, R2, 0x1 ;  /* 0x00000001020c7836 */ /* 0x000fe40000000000 */
        /* <DEDUP_REMOVED lines=17> */
.L_x_95:
        /* <DEDUP_REMOVED lines=8> */
.L_x_96:
[----:B------:R-:W0:Y:S02]  /*1700*/  MUFU.RCP R15, R12 ;  /* 0x0000000c000f7308 */ /* 0x000e240000001000 */
[----:B0-----:R-:W-:-:S04]  /*1710*/  FFMA R0, R12, R15, -1 ;  /* 0xbf8000000c007423 */ /* 0x001fc8000000000f */
[----:B------:R-:W-:-:S04]  /*1720*/  FADD.FTZ R0, -R0, -RZ ;  /* 0x800000ff00007221 */ /* 0x000fc80000010100 */
[----:B------:R-:W-:-:S07]  /*1730*/  FFMA R14, R15, R0, R15 ;  /* 0x000000000f0e7223 */ /* 0x000fce000000000f */
.L_x_97:
[----:B------:R-:W-:Y:S01]  /*1740*/  ISETP.NE.AND P0, PT, R2, UR7, PT ;  /* 0x0000000702007c0c */ /* 0x000fe2000bf05270 */
[C---:B------:R-:W-:Y:S01]  /*1750*/  FMUL R15, R9.reuse, R14 ;  /* 0x0000000e090f7220 */ /* 0x040fe20000400000 */
[----:B------:R-:W-:Y:S01]  /*1760*/  FFMA R26, R26, R5, 1 ;  /* 0x3f8000001a1a7423 */ /* 0x000fe20000000005 */
[----:B------:R-:W-:Y:S01]  /*1770*/  IMAD.MOV.U32 R14, RZ, RZ, R8 ;  /* 0x000000ffff0e7224 */ /* 0x000fe200078e0008 */
[----:B------:R-:W-:Y:S01]  /*1780*/  MOV R25, R10 ;  /* 0x0000000a00197202 */ /* 0x000fe20000000f00 */
[----:B------:R-:W-:Y:S01]  /*1790*/  FFMA R6, R6, R13, R15 ;  /* 0x0000000d06067223 */ /* 0x000fe2000000000f */
[----:B------:R-:W-:Y:S01]  /*17a0*/  FMUL R9, R9, R26 ;  /* 0x0000001a09097220 */ /* 0x000fe20000400000 */
[----:B------:R-:W-:-:S06]  /*17b0*/  MOV R15, R11 ;  /* 0x0000000b000f7202 */ /* 0x000fcc0000000f00 */
[----:B------:R0:W-:Y:S04]  /*17c0*/  @!P0 STG.E desc[UR8][R18.64], R6 ;  /* 0x0000000612008986 */ /* 0x0001e8000c101908 */
[----:B------:R0:W-:Y:S04]  /*17d0*/  @!P0 STG.E desc[UR8][R20.64], R9 ;  /* 0x0000000914008986 */ /* 0x0001e8000c101908 */
[----:B------:R0:W-:Y:S02]  /*17e0*/  @!P0 STG.E desc[UR8][R22.64], R4 ;  /* 0x0000000416008986 */ /* 0x0001e4000c101908 */
.L_x_91:
[----:B------:R-:W1:Y:S01]  /*17f0*/  LDC R0, c[0x0][0x3b8] ;  /* 0x0000ee00ff007b82 */ /* 0x000e620000000800 */
[----:B------:R-:W-:Y:S01]  /*1800*/  UIADD3 UR6, UPT, UPT, UR4, 0x1, URZ ;  /* 0x0000000104067890 */ /* 0x000fe2000fffe0ff */
[----:B0-----:R-:W-:-:S05]  /*1810*/  FADD R9, -R6, R9 ;  /* 0x0000000906097221 */ /* 0x001fca0000000100 */
[----:B------:R-:W-:Y:S01]  /*1820*/  FMNMX R9, RZ, R9, !PT ;  /* 0x00000009ff097209 */ /* 0x000fe20007800000 */
[----:B------:R-:W0:Y:S01]  /*1830*/  LDC.64 R10, c[0x0][0x398] ;  /* 0x0000e600ff0a7b82 */ /* 0x000e220000000a00 */
[----:B-1----:R-:W-:Y:S01]  /*1840*/  ISETP.NE.AND P0, PT, R0, UR6, PT ;  /* 0x0000000600007c0c */ /* 0x002fe2000bf05270 */
[----:B0-----:R-:W-:-:S05]  /*1850*/  IMAD.WIDE R6, R7, 0x4, R10 ;  /* 0x0000000407067825 */ /* 0x001fca00078e020a */
[----:B------:R0:W-:Y:S07]  /*1860*/  STG.E desc[UR8][R6.64], R9 ;  /* 0x0000000906007986 */ /* 0x0001ee000c101908 */
[----:B------:R-:W-:Y:S05]  /*1870*/  @!P0 EXIT ;  /* 0x000000000000894d */ /* 0x000fea0003800000 */
[----:B------:R-:W-:Y:S01]  /*1880*/  UMOV UR4, UR6 ;  /* 0x0000000600047c82 */ /* 0x000fe20008000000 */
[----:B------:R-:W-:Y:S05]  /*1890*/  BRA `(.L_x_98) ;  /* 0xffffffe800747947 */ /* 0x000fea000383ffff */
.L_x_76:
[----:B------:R-:W1:Y:S01]  /*18a0*/  LDC R4, c[0x0][0x3b8] ;  /* 0x0000ee00ff047b82 */ /* 0x000e620000000800 */
[----:B------:R-:W2:Y:S01]  /*18b0*/  LDCU UR4, c[0x0][0x380] ;  /* 0x00007000ff0477ac */ /* 0x000ea20008000800 */
[----:B------:R-:W-:Y:S01]  /*18c0*/  IMAD.MOV.U32 R2, RZ, RZ, RZ ;  /* 0x000000ffff027224 */ /* 0x000fe200078e00ff */
[----:B--2---:R-:W-:Y:S02]  /*18d0*/  FMNMX R0, RZ, UR4, !PT ;  /* 0x00000004ff007c09 */ /* 0x004fe4000f800000 */
[C---:B-1----:R-:W-:Y:S02]  /*18e0*/  ISETP.GE.U32.AND P0, PT, R4.reuse, 0x8, PT ;  /* 0x000000080400780c */ /* 0x042fe40003f06070 */
[----:B------:R-:W-:-:S04]  /*18f0*/  LOP3.LUT R24, R4, 0x7, RZ, 0xc0, !PT ;  /* 0x0000000704187812 */ /* 0x000fc800078ec0ff */
[----:B------:R-:W-:-:S07]  /*1900*/  ISETP.NE.AND P1, PT, R24, RZ, PT ;  /* 0x000000ff1800720c */ /* 0x000fce0003f25270 */
[----:B------:R-:W-:Y:S06]  /*1910*/  @!P0 BRA `(.L_x_99) ;  /* 0x0000000000608947 */ /* 0x000fec0003800000 */
[----:B------:R-:W1:Y:S01]  /*1920*/  LDC R5, c[0x0][0x3bc] ;  /* 0x0000ef00ff057b82 */ /* 0x000e620000000800 */
[----:B------:R-:W-:Y:S01]  /*1930*/  LOP3.LUT R2, R4, 0x7ffffff8, RZ, 0xc0, !PT ;  /* 0x7ffffff804027812 */ /* 0x000fe200078ec0ff */
[----:B------:R-:W-:-:S06]  /*1940*/  UMOV UR4, URZ ;  /* 0x000000ff00047c82 */ /* 0x000fcc0008000000 */
[----:B------:R-:W2:Y:S02]  /*1950*/  LDC.64 R22, c[0x0][0x398] ;  /* 0x0000e600ff167b82 */ /* 0x000ea40000000a00 */
.L_x_100:
[----:B-1-3--:R-:W-:Y:S01]  /*1960*/  IMAD R7, R5, UR4, R3 ;  /* 0x0000000405077c24 */ /* 0x00afe2000f8e0203 */
[----:B------:R-:W-:-:S03]  /*1970*/  UIADD3 UR4, UPT, UPT, UR4, 0x8, URZ ;  /* 0x0000000804047890 */ /* 0x000fc6000fffe0ff */
[----:B--2---:R-:W-:-:S03]  /*1980*/  IMAD.WIDE R6, R7, 0x4, R22 ;  /* 0x0000000407067825 */ /* 0x004fc600078e0216 */
[----:B------:R-:W-:Y:S02]  /*1990*/  ISETP.NE.AND P0, PT, R2, UR4, PT ;  /* 0x0000000402007c0c */ /* 0x000fe4000bf05270 */
[----:B0-----:R3:W-:Y:S01]  /*19a0*/  STG.E desc[UR8][R6.64], R0 ;  /* 0x0000000006007986 */ /* 0x0017e2000c101908 */
[----:B------:R-:W-:-:S05]  /*19b0*/  IMAD.WIDE R8, R5, 0x4, R6 ;  /* 0x0000000405087825 */ /* 0x000fca00078e0206 */
[----:B------:R3:W-:Y:S01]  /*19c0*/  STG.E desc[UR8][R8.64], R0 ;  /* 0x0000000008007986 */ /* 0x0007e2000c101908 */
        /* <DEDUP_REMOVED lines=12> */
[----:B------:R-:W-:Y:S05]  /*1a90*/  @P0 BRA `(.L_x_100) ;  /* 0xfffffffc00b00947 */ /* 0x000fea000383ffff */
.L_x_99:
[----:B0-----:R-:W-:Y:S05]  /*1aa0*/  @!P1 EXIT ;  /* 0x000000000000994d */ /* 0x001fea0003800000 */
[----:B------:R-:W-:Y:S02]  /*1ab0*/  ISETP.GE.U32.AND P0, PT, R24, 0x4, PT ;  /* 0x000000041800780c */ /* 0x000fe40003f06070 */
[----:B---3--:R-:W-:-:S04]  /*1ac0*/  LOP3.LUT R14, R4, 0x3, RZ, 0xc0, !PT ;  /* 0x00000003040e7812 */ /* 0x008fc800078ec0ff */
[----:B------:R-:W-:-:S07]  /*1ad0*/  ISETP.NE.AND P1, PT, R14, RZ, PT ;  /* 0x000000ff0e00720c */ /* 0x000fce0003f25270 */
[----:B------:R-:W-:Y:S06]  /*1ae0*/  @!P0 BRA `(.L_x_101) ;  /* 0x0000000000308947 */ /* 0x000fec0003800000 */
[----:B------:R-:W0:Y:S08]  /*1af0*/  LDC R13, c[0x0][0x3bc] ;  /* 0x0000ef00ff0d7b82 */ /* 0x000e300000000800 */
[----:B------:R-:W1:Y:S01]  /*1b00*/  LDC.64 R6, c[0x0][0x398] ;  /* 0x0000e600ff067b82 */ /* 0x000e620000000a00 */
[C---:B0-----:R-:W-:Y:S01]  /*1b10*/  IMAD R5, R2.reuse, R13, R3 ;  /* 0x0000000d02057224 */ /* 0x041fe200078e0203 */
[----:B------:R-:W-:-:S03]  /*1b20*/  IADD3 R2, PT, PT, R2, 0x4, RZ ;  /* 0x0000000402027810 */ /* 0x000fc60007ffe0ff */
[----:B-1----:R-:W-:-:S05]  /*1b30*/  IMAD.WIDE R6, R5, 0x4, R6 ;  /* 0x0000000405067825 */ /* 0x002fca00078e0206 */
[----:B------:R0:W-:Y:S01]  /*1b40*/  STG.E desc[UR8][R6.64], R0 ;  /* 0x0000000006007986 */ /* 0x0001e2000c101908 */
[----:B------:R-:W-:-:S05]  /*1b50*/  IMAD.WIDE R8, R13, 0x4, R6 ;  /* 0x000000040d087825 */ /* 0x000fca00078e0206 */
[----:B------:R0:W-:Y:S01]  /*1b60*/  STG.E desc[UR8][R8.64], R0 ;  /* 0x0000000008007986 */ /* 0x0001e2000c101908 */
[----:B------:R-:W-:-:S05]  /*1b70*/  IMAD.WIDE R10, R13, 0x4, R8 ;  /* 0x000000040d0a7825 */ /* 0x000fca00078e0208 */
[----:B------:R0:W-:Y:S01]  /*1b80*/  STG.E desc[UR8][R10.64], R0 ;  /* 0x000000000a007986 */ /* 0x0001e2000c101908 */
[----:B------:R-:W-:-:S05]  /*1b90*/  IMAD.WIDE R12, R13, 0x4, R10 ;  /* 0x000000040d0c7825 */ /* 0x000fca00078e020a */
[----:B------:R0:W-:Y:S02]  /*1ba0*/  STG.E desc[UR8][R12.64], R0 ;  /* 0x000000000c007986 */ /* 0x0001e4000c101908 */
.L_x_101:
[----:B------:R-:W-:Y:S05]  /*1bb0*/  @!P1 EXIT ;  /* 0x000000000000994d */ /* 0x000fea0003800000 */
[----:B------:R-:W-:Y:S02]  /*1bc0*/  ISETP.NE.AND P0, PT, R14, 0x1, PT ;  /* 0x000000010e00780c */ /* 0x000fe40003f05270 */
[----:B------:R-:W-:-:S04]  /*1bd0*/  LOP3.LUT R4, R4, 0x1, RZ, 0xc0, !PT ;  /* 0x0000000104047812 */ /* 0x000fc800078ec0ff */
[----:B------:R-:W-:-:S07]  /*1be0*/  ISETP.NE.U32.AND P1, PT, R4, 0x1, PT ;  /* 0x000000010400780c */ /* 0x000fce0003f25070 */
[----:B------:R-:W-:Y:S06]  /*1bf0*/  @!P0 BRA `(.L_x_102) ;  /* 0x0000000000208947 */ /* 0x000fec0003800000 */
[----:B0-----:R-:W0:Y:S08]  /*1c00*/  LDC R7, c[0x0][0x3bc] ;  /* 0x0000ef00ff077b82 */ /* 0x001e300000000800 */
[----:B------:R-:W1:Y:S01]  /*1c10*/  LDC.64 R4, c[0x0][0x398] ;  /* 0x0000e600ff047b82 */ /* 0x000e620000000a00 */
[C---:B0-----:R-:W-:Y:S02]  /*1c20*/  IMAD R9, R2.reuse, R7, R3 ;  /* 0x0000000702097224 */ /* 0x041fe400078e0203 */
[----:B------:R-:W-:-:S02]  /*1c30*/  VIADD R2, R2, 0x2 ;  /* 0x0000000202027836 */ /* 0x000fc40000000000 */
[----:B-1----:R-:W-:-:S05]  /*1c40*/  IMAD.WIDE R4, R9, 0x4, R4 ;  /* 0x0000000409047825 */ /* 0x002fca00078e0204 */
[----:B------:R1:W-:Y:S01]  /*1c50*/  STG.E desc[UR8][R4.64], R0 ;  /* 0x0000000004007986 */ /* 0x0003e2000c101908 */
[----:B------:R-:W-:-:S05]  /*1c60*/  IMAD.WIDE R6, R7, 0x4, R4 ;  /* 0x0000000407067825 */ /* 0x000fca00078e0204 */
[----:B------:R1:W-:Y:S02]  /*1c70*/  STG.E desc[UR8][R6.64], R0 ;  /* 0x0000000006007986 */ /* 0x0003e4000c101908 */
.L_x_102:
[----:B------:R-:W-:Y:S05]  /*1c80*/  @P1 EXIT ;  /* 0x000000000000194d */ /* 0x000fea0003800000 */
[----:B-1----:R-:W1:Y:S01]  /*1c90*/  LDC.64 R4, c[0x0][0x398] ;  /* 0x0000e600ff047b82 */ /* 0x002e620000000a00 */
[----:B------:R-:W2:Y:S02]  /*1ca0*/  LDCU UR4, c[0x0][0x3bc] ;  /* 0x00007780ff0477ac */ /* 0x000ea40008000800 */
[----:B--2---:R-:W-:-:S04]  /*1cb0*/  IMAD R3, R2, UR4, R3 ;  /* 0x0000000402037c24 */ /* 0x004fc8000f8e0203 */
[----:B-1----:R-:W-:-:S05]  /*1cc0*/  IMAD.WIDE R2, R3, 0x4, R4 ;  /* 0x0000000403027825 */ /* 0x002fca00078e0204 */
[----:B------:R-:W-:Y:S01]  /*1cd0*/  STG.E desc[UR8][R2.64], R0 ;  /* 0x0000000002007986 */ /* 0x000fe2000c101908 */
[----:B------:R-:W-:Y:S05]  /*1ce0*/  EXIT ;  /* 0x000000000000794d */ /* 0x000fea0003800000 */
        .weak           $__internal_3_$__cuda_sm20_rcp_rn_f32_slowpath
        .type           $__internal_3_$__cuda_sm20_rcp_rn_f32_slowpath,@function
        .size           $__internal_3_$__cuda_sm20_rcp_rn_f32_slowpath,($__internal_4_$__cuda_sm20_sqrt_rn_f32_slowpath - $__internal_3_$__cuda_sm20_rcp_rn_f32_slowpath)
$__internal_3_$__cuda_sm20_rcp_rn_f32_slowpath:
[----:B------:R-:W-:-:S04]  /*1cf0*/  SHF.L.U32 R14, R35, 0x1, RZ ;  /* 0x00000001230e7819 */ /* 0x000fc800000006ff */
[----:B------:R-:W-:-:S04]  /*1d00*/  SHF.R.U32.HI R14, RZ, 0x18, R14 ;  /* 0x00000018ff0e7819 */ /* 0x000fc8000001160e */
[----:B------:R-:W-:-:S13]  /*1d10*/  ISETP.NE.U32.AND P0, PT, R14, RZ, PT ;  /* 0x000000ff0e00720c */ /* 0x000fda0003f05070 */
[----:B------:R-:W-:Y:S05]  /*1d20*/  @P0 BRA `(.L_x_103) ;  /* 0x00000000002c0947 */ /* 0x000fea0003800000 */
[----:B------:R-:W-:-:S05]  /*1d30*/  IMAD.SHL.U32 R14, R35, 0x2, RZ ;  /* 0x00000002230e7824 */ /* 0x000fca00078e00ff */
[----:B------:R-:W-:-:S13]  /*1d40*/  ISETP.NE.AND P0, PT, R14, RZ, PT ;  /* 0x000000ff0e00720c */ /* 0x000fda0003f05270 */
[----:B------:R2:W3:Y:S01]  /*1d50*/  @!P0 MUFU.RCP R14, R35 ;  /* 0x00000023000e8308 */ /* 0x0004e20000001000 */
[----:B------:R-:W-:Y:S05]  /*1d60*/  @!P0 BRA `(.L_x_104) ;  /* 0x0000000000a48947 */ /* 0x000fea0003800000 */
[----:B------:R-:W-:-:S04]  /*1d70*/  FFMA R28, R35, 1.84467440737095516160e+19, RZ ;  /* 0x5f800000231c7823 */ /* 0x000fc800000000ff */
[----:B------:R-:W3:Y:S02]  /*1d80*/  MUFU.RCP R25, R28 ;  /* 0x0000001c00197308 */ /* 0x000ee40000001000 */
[----:B---3--:R-:W-:-:S04]  /*1d90*/  FFMA R14, R28, R25, -1 ;  /* 0xbf8000001c0e7423 */ /* 0x008fc80000000019 */
[----:B------:R-:W-:-:S04]  /*1da0*/  FADD.FTZ R14, -R14, -RZ ;  /* 0x800000ff0e0e7221 */ /* 0x000fc80000010100 */
[----:B------:R-:W-:-:S04]  /*1db0*/  FFMA R14, R25, R14, R25 ;  /* 0x0000000e190e7223 */ /* 0x000fc80000000019 */
[----:B------:R-:W-:Y:S01]  /*1dc0*/  FFMA R14, R14, 1.84467440737095516160e+19, RZ ;  /* 0x5f8000000e0e7823 */ /* 0x000fe200000000ff */
[----:B------:R-:W-:Y:S06]  /*1dd0*/  BRA `(.L_x_104) ;  /* 0x0000000000887947 */ /* 0x000fec0003800000 */
.L_x_103:
[----:B------:R-:W-:-:S04]  /*1de0*/  IADD3 R25, PT, PT, R14, -0xfd, RZ ;  /* 0xffffff030e197810 */ /* 0x000fc80007ffe0ff */
[----:B------:R-:W-:-:S13]  /*1df0*/  ISETP.GT.U32.AND P0, PT, R25, 0x1, PT ;  /* 0x000000011900780c */ /* 0x000fda0003f04070 */
[----:B------:R-:W-:Y:S05]  /*1e00*/  @P0 BRA `(.L_x_105) ;  /* 0x0000000000780947 */ /* 0x000fea0003800000 */
[----:B------:R-:W-:Y:S01]  /*1e10*/  LOP3.LUT R31, R35, 0x7fffff, RZ, 0xc0, !PT ;  /* 0x007fffff231f7812 */ /* 0x000fe200078ec0ff */
[----:B------:R-:W-:Y:S01]  /*1e20*/  IMAD.MOV.U32 R28, RZ, RZ, 0x3 ;  /* 0x00000003ff1c7424 */ /* 0x000fe200078e00ff */
[----:B------:R-:W-:Y:S02]  /*1e30*/  IADD3 R14, PT, PT, R14, -0xfc, RZ ;  /* 0xffffff040e0e7810 */ /* 0x000fe40007ffe0ff */
[----:B------:R-:W-:Y:S02]  /*1e40*/  LOP3.LUT R31, R31, 0x3f800000, RZ, 0xfc, !PT ;  /* 0x3f8000001f1f7812 */ /* 0x000fe400078efcff */
[----:B------:R-:W-:Y:S02]  /*1e50*/  SHF.L.U32 R28, R28, R25, RZ ;  /* 0x000000191c1c7219 */ /* 0x000fe400000006ff */
[----:B------:R-:W0:Y:S02]  /*1e60*/  MUFU.RCP R32, R31 ;  /* 0x0000001f00207308 */ /* 0x000e240000001000 */
        /* <DEDUP_REMOVED lines=9> */
[----:B------:R-:W-:-:S02]  /*1f00*/  IADD3 R30, PT, PT, -R27, RZ, RZ ;  /* 0x000000ff1b1e7210 */ /* 0x000fc40007ffe1ff */
[-C--:B------:R-:W-:Y:S02]  /*1f10*/  SHF.R.U32.HI R28, RZ, R25.reuse, R28 ;  /* 0x00000019ff1c7219 */ /* 0x080fe4000001161c */
[--C-:B------:R-:W-:Y:S02]  /*1f20*/  LOP3.LUT P1, RZ, R30, R25, R29.reuse, 0xf8, !PT ;  /* 0x000000191eff7212 */ /* 0x100fe4000782f81d */
[C---:B------:R-:W-:Y:S02]  /*1f30*/  LOP3.LUT P0, RZ, R28.reuse, 0x1, RZ, 0xc0, !PT ;  /* 0x000000011cff7812 */ /* 0x040fe4000780c0ff */
[----:B------:R-:W-:Y:S02]  /*1f40*/  LOP3.LUT P2, RZ, R28, 0x2, RZ, 0xc0, !PT ;  /* 0x000000021cff7812 */ /* 0x000fe4000784c0ff */
[----:B------:R-:W-:Y:S02]  /*1f50*/  SHF.R.U32.HI R14, RZ, R14, R29 ;  /* 0x0000000eff0e7219 */ /* 0x000fe4000001161d */
[----:B------:R-:W-:-:S02]  /*1f60*/  PLOP3.LUT P0, PT, P0, P1, P2, 0xe0, 0x0 ;  /* 0x000000000000781c */ /* 0x000fc40000703c20 */
[----:B------:R-:W-:Y:S02]  /*1f70*/  LOP3.LUT P1, RZ, R35, 0x7fffff, RZ, 0xc0, !PT ;  /* 0x007fffff23ff7812 */ /* 0x000fe4000782c0ff */
[----:B------:R-:W-:-:S05]  /*1f80*/  SEL R25, RZ, 0x1, !P0 ;  /* 0x00000001ff197807 */ /* 0x000fca0004000000 */
[----:B------:R-:W-:-:S05]  /*1f90*/  IMAD.MOV R25, RZ, RZ, -R25 ;  /* 0x000000ffff197224 */ /* 0x000fca00078e0a19 */
[----:B------:R-:W-:-:S13]  /*1fa0*/  ISETP.GE.AND P0, PT, R25, RZ, PT ;  /* 0x000000ff1900720c */ /* 0x000fda0003f06270 */
[----:B------:R-:W-:-:S05]  /*1fb0*/  @!P0 VIADD R14, R14, 0x1 ;  /* 0x000000010e0e8836 */ /* 0x000fca0000000000 */
[----:B------:R-:W-:-:S04]  /*1fc0*/  @!P1 SHF.L.U32 R14, R14, 0x1, RZ ;  /* 0x000000010e0e9819 */ /* 0x000fc800000006ff */
[----:B------:R-:W-:Y:S01]  /*1fd0*/  LOP3.LUT R14, R14, 0x80000000, R35, 0xf8, !PT ;  /* 0x800000000e0e7812 */ /* 0x000fe200078ef823 */
[----:B------:R-:W-:Y:S06]  /*1fe0*/  BRA `(.L_x_104) ;  /* 0x0000000000047947 */ /* 0x000fec0003800000 */
.L_x_105:
[----:B------:R0:W1:Y:S02]  /*1ff0*/  MUFU.RCP R14, R35 ;  /* 0x00000023000e7308 */ /* 0x0000640000001000 */
.L_x_104:
[----:B------:R-:W-:Y:S02]  /*2000*/  HFMA2 R29, -RZ, RZ, 0, 0 ;  /* 0x00000000ff1d7431 */ /* 0x000fe400000001ff */
[----:B------:R-:W-:-:S04]  /*2010*/  IMAD.MOV.U32 R28, RZ, RZ, R0 ;  /* 0x000000ffff1c7224 */ /* 0x000fc800078e0000 */
[----:B0123--:R-:W-:Y:S05]  /*2020*/  RET.REL.NODEC R28 `(_Z5MC_k2fffiP17curandStateXORWOWPfS1_S1_S1_ii) ;  /* 0xffffffdc1cf47950 */ /* 0x00ffea0003c3ffff */
        .weak           $__internal_4_$__cuda_sm20_sqrt_rn_f32_slowpath
        .type           $__internal_4_$__cuda_sm20_sqrt_rn_f32_slowpath,@function
        .size           $__internal_4_$__cuda_sm20_sqrt_rn_f32_slowpath,($__internal_5_$__cuda_sm3x_div_rn_noftz_f32_slowpath - $__internal_4_$__cuda_sm20_sqrt_rn_f32_slowpath)
$__internal_4_$__cuda_sm20_sqrt_rn_f32_slowpath:
[----:B------:R-:W-:-:S13]  /*2030*/  LOP3.LUT P0, RZ, R0, 0x7fffffff, RZ, 0xc0, !PT ;  /* 0x7fffffff00ff7812 */ /* 0x000fda000780c0ff */
[----:B------:R-:W-:Y:S01]  /*2040*/  @!P0 IMAD.MOV.U32 R28, RZ, RZ, R0 ;  /* 0x000000ffff1c8224 */ /* 0x000fe200078e0000 */
        /* <DEDUP_REMOVED lines=17> */
.L_x_106:
[----:B------:R-:W-:-:S04]  /*2160*/  HFMA2 R27, -RZ, RZ, 0, 0 ;  /* 0x00000000ff1b7431 */ /* 0x000fc800000001ff */
[----:B------:R-:W-:Y:S05]  /*2170*/  RET.REL.NODEC R26 `(_Z5MC_k2fffiP17curandStateXORWOWPfS1_S1_S1_ii) ;  /* 0xffffffdc1aa07950 */ /* 0x000fea0003c3ffff */
        .weak           $__internal_5_$__cuda_sm3x_div_rn_noftz_f32_slowpath
        .type           $__internal_5_$__cuda_sm3x_div_rn_noftz_f32_slowpath,@function
        .size           $__internal_5_$__cuda_sm3x_div_rn_noftz_f32_slowpath,(.L_x_130 - $__internal_5_$__cuda_sm3x_div_rn_noftz_f32_slowpath)
$__internal_5_$__cuda_sm3x_div_rn_noftz_f32_slowpath:
[----:B------:R-:W-:Y:S02]  /*2180*/  SHF.R.U32.HI R25, RZ, 0x17, R30 ;  /* 0x00000017ff197819 */ /* 0x000fe4000001161e */
[----:B------:R-:W-:Y:S02]  /*2190*/  SHF.R.U32.HI R28, RZ, 0x17, R33 ;  /* 0x00000017ff1c7819 */ /* 0x000fe40000011621 */
[----:B------:R-:W-:Y:S02]  /*21a0*/  LOP3.LUT R25, R25, 0xff, RZ, 0xc0, !PT ;  /* 0x000000ff19197812 */ /* 0x000fe400078ec0ff */
[----:B------:R-:W-:-:S03]  /*21b0*/  LOP3.LUT R28, R28, 0xff, RZ, 0xc0, !PT ;  /* 0x000000ff1c1c7812 */ /* 0x000fc600078ec0ff */
[----:B------:R-:W-:Y:S01]  /*21c0*/  VIADD R29, R25, 0xffffffff ;  /* 0xffffffff191d7836 */ /* 0x000fe20000000000 */
[----:B------:R-:W-:-:S04]  /*21d0*/  IADD3 R0, PT, PT, R28, -0x1, RZ ;  /* 0xffffffff1c007810 */ /* 0x000fc80007ffe0ff */
[----:B------:R-:W-:-:S04]  /*21e0*/  ISETP.GT.U32.AND P0, PT, R29, 0xfd, PT ;  /* 0x000000fd1d00780c */ /* 0x000fc80003f04070 */
[----:B------:R-:W-:-:S13]  /*21f0*/  ISETP.GT.U32.OR P0, PT, R0, 0xfd, P0 ;  /* 0x000000fd0000780c */ /* 0x000fda0000704470 */
[----:B------:R-:W-:Y:S01]  /*2200*/  @!P0 IMAD.MOV.U32 R27, RZ, RZ, RZ ;  /* 0x000000ffff1b8224 */ /* 0x000fe200078e00ff */
        /* <DEDUP_REMOVED lines=19> */
[----:B------:R-:W-:Y:S01]  /*2340*/  @P0 MOV R27, RZ ;  /* 0x000000ff001b0202 */ /* 0x000fe20000000f00 */
[----:B------:R-:W-:Y:S02]  /*2350*/  @!P0 IMAD.MOV.U32 R27, RZ, RZ, -0x40 ;  /* 0xffffffc0ff1b8424 */ /* 0x000fe400078e00ff */
[----:B------:R-:W-:Y:S01]  /*2360*/  @!P0 FFMA R33, R33, 1.84467440737095516160e+19, RZ ;  /* 0x5f80000021218823 */ /* 0x000fe200000000ff */
[----:B------:R-:W-:Y:S02]  /*2370*/  @!P1 FFMA R30, R30, 1.84467440737095516160e+19, RZ ;  /* 0x5f8000001e1e9823 */ /* 0x000fe400000000ff */
[----:B------:R-:W-:-:S07]  /*2380*/  @!P1 IADD3 R27, PT, PT, R27, 0x40, RZ ;  /* 0x000000401b1b9810 */ /* 0x000fce0007ffe0ff */
.L_x_107:
[----:B------:R-:W-:Y:S02]  /*2390*/  LEA R29, R25, 0xc0800000, 0x17 ;  /* 0xc0800000191d7811 */ /* 0x000fe400078eb8ff */
[----:B------:R-:W-:-:S03]  /*23a0*/  IADD3 R28, PT, PT, R28, -0x7f, RZ ;  /* 0xffffff811c1c7810 */ /* 0x000fc60007ffe0ff */
[----:B------:R-:W-:Y:S02]  /*23b0*/  IMAD.IADD R34, R30, 0x1, -R29 ;  /* 0x000000011e227824 */ /* 0x000fe400078e0a1d */
[C---:B------:R-:W-:Y:S01]  /*23c0*/  IMAD R0, R28.reuse, -0x800000, R33 ;  /* 0xff8000001c007824 */ /* 0x040fe200078e0221 */
[----:B------:R-:W-:Y:S01]  /*23d0*/  IADD3 R28, PT, PT, R28, 0x7f, -R25 ;  /* 0x0000007f1c1c7810 */ /* 0x000fe20007ffe819 */
[----:B------:R-:W0:Y:S01]  /*23e0*/  MUFU.RCP R30, R34 ;  /* 0x00000022001e7308 */ /* 0x000e220000001000 */
[----:B------:R-:W-:-:S03]  /*23f0*/  FADD.FTZ R29, -R34, -RZ ;  /* 0x800000ff221d7221 */ /* 0x000fc60000010100 */
[----:B------:R-:W-:Y:S02]  /*2400*/  IMAD.IADD R27, R28, 0x1, R27 ;  /* 0x000000011c1b7824 */ /* 0x000fe400078e021b */
[----:B0-----:R-:W-:-:S04]  /*2410*/  FFMA R31, R30, R29, 1 ;  /* 0x3f8000001e1f7423 */ /* 0x001fc8000000001d */
[----:B------:R-:W-:-:S04]  /*2420*/  FFMA R31, R30, R31, R30 ;  /* 0x0000001f1e1f7223 */ /* 0x000fc8000000001e */
[----:B------:R-:W-:-:S04]  /*2430*/  FFMA R30, R0, R31, RZ ;  /* 0x0000001f001e7223 */ /* 0x000fc800000000ff */
[----:B------:R-:W-:-:S04]  /*2440*/  FFMA R32, R29, R30, R0 ;  /* 0x0000001e1d207223 */ /* 0x000fc80000000000 */
[----:B------:R-:W-:-:S04]  /*2450*/  FFMA R32, R31, R32, R30 ;  /* 0x000000201f207223 */ /* 0x000fc8000000001e */
[----:B------:R-:W-:-:S04]  /*2460*/  FFMA R29, R29, R32, R0 ;  /* 0x000000201d1d7223 */ /* 0x000fc80000000000 */
[----:B------:R-:W-:-:S05]  /*2470*/  FFMA R0, R31, R29, R32 ;  /* 0x0000001d1f007223 */ /* 0x000fca0000000020 */
[----:B------:R-:W-:-:S04]  /*2480*/  SHF.R.U32.HI R25, RZ, 0x17, R0 ;  /* 0x00000017ff197819 */ /* 0x000fc80000011600 */
[----:B------:R-:W-:-:S04]  /*2490*/  LOP3.LUT R28, R25, 0xff, RZ, 0xc0, !PT ;  /* 0x000000ff191c7812 */ /* 0x000fc800078ec0ff */
[----:B------:R-:W-:-:S05]  /*24a0*/  IADD3 R25, PT, PT, R28, R27, RZ ;  /* 0x0000001b1c197210 */ /* 0x000fca0007ffe0ff */
[----:B------:R-:W-:-:S05]  /*24b0*/  VIADD R28, R25, 0xffffffff ;  /* 0xffffffff191c7836 */ /* 0x000fca0000000000 */
        /* <DEDUP_REMOVED lines=12> */
[----:B------:R-:W-:Y:S02]  /*2580*/  IADD3 R29, PT, PT, R25, 0x20, RZ ;  /* 0x00000020191d7810 */ /* 0x000fe40007ffe0ff */
[----:B------:R-:W-:Y:S02]  /*2590*/  LOP3.LUT R27, R27, 0x7fffff, RZ, 0xc0, !PT ;  /* 0x007fffff1b1b7812 */ /* 0x000fe400078ec0ff */
[----:B------:R-:W-:Y:S02]  /*25a0*/  ISETP.NE.AND P2, PT, R25, RZ, PT ;  /* 0x000000ff1900720c */ /* 0x000fe40003f45270 */
        /* <DEDUP_REMOVED lines=16> */
.L_x_113:
[----:B------:R-:W-:-:S04]  /*26b0*/  LOP3.LUT R0, R0, 0x80000000, RZ, 0xc0, !PT ;  /* 0x8000000000007812 */ /* 0x000fc800078ec0ff */
[----:B------:R-:W-:Y:S01]  /*26c0*/  LOP3.LUT R0, R0, 0x7f800000, RZ, 0xfc, !PT ;  /* 0x7f80000000007812 */ /* 0x000fe200078efcff */
[----:B------:R-:W-:Y:S06]  /*26d0*/  BRA `(.L_x_114) ;  /* 0x0000000000287947 */ /* 0x000fec0003800000 */
.L_x_112:
[----:B------:R-:W-:Y:S01]  /*26e0*/  IMAD R0, R27, 0x800000, R0 ;  /* 0x008000001b007824 */ /* 0x000fe200078e0200 */
[----:B------:R-:W-:Y:S06]  /*26f0*/  BRA `(.L_x_114) ;  /* 0x0000000000207947 */ /* 0x000fec0003800000 */
.L_x_111:
[----:B------:R-:W-:-:S04]  /*2700*/  LOP3.LUT R0, R30, 0x80000000, R33, 0x48, !PT ;  /* 0x800000001e007812 */ /* 0x000fc800078e4821 */
[----:B------:R-:W-:Y:S01]  /*2710*/  LOP3.LUT R0, R0, 0x7f800000, RZ, 0xfc, !PT ;  /* 0x7f80000000007812 */ /* 0x000fe200078efcff */
[----:B------:R-:W-:Y:S06]  /*2720*/  BRA `(.L_x_114) ;  /* 0x0000000000147947 */ /* 0x000fec0003800000 */
.L_x_110:
[----:B------:R-:W-:Y:S01]  /*2730*/  LOP3.LUT R0, R30, 0x80000000, R33, 0x48, !PT ;  /* 0x800000001e007812 */ /* 0x000fe200078e4821 */
[----:B------:R-:W-:Y:S06]  /*2740*/  BRA `(.L_x_114) ;  /* 0x00000000000c7947 */ /* 0x000fec0003800000 */
.L_x_109:
[----:B------:R-:W0:Y:S01]  /*2750*/  MUFU.RSQ R0, -QNAN ;  /* 0xffc0000000007908 */ /* 0x000e220000001400 */
[----:B------:R-:W-:Y:S05]  /*2760*/  BRA `(.L_x_114) ;  /* 0x0000000000047947 */ /* 0x000fea0003800000 */
.L_x_108:
[----:B------:R-:W-:-:S07]  /*2770*/  FADD.FTZ R0, R33, R30 ;  /* 0x0000001e21007221 */ /* 0x000fce0000010000 */
.L_x_114:
[----:B------:R-:W-:Y:S01]  /*2780*/  HFMA2 R29, -RZ, RZ, 0, 0 ;  /* 0x00000000ff1d7431 */ /* 0x000fe200000001ff */
[----:B------:R-:W-:-:S04]  /*2790*/  MOV R28, R14 ;  /* 0x0000000e001c7202 */ /* 0x000fc80000000f00 */
[----:B0-----:R-:W-:Y:S05]  /*27a0*/  RET.REL.NODEC R28 `(_Z5MC_k2fffiP17curandStateXORWOWPfS1_S1_S1_ii) ;  /* 0xffffffd81c147950 */ /* 0x001fea0003c3ffff */
.L_x_115:
        /* <DEDUP_REMOVED lines=13> */
.L_x_130:


//--------------------- .text._Z26init_curand_nested_state_kiP17curandStateXORWOW --------------------------
	.section	.text._Z26init_curand_nested_state_kiP17curandStateXORWOW,"ax",@progbits
	.align	128
        .global         _Z26init_curand_nested_state_kiP17curandStateXORWOW
        .type           _Z26init_curand_nested_state_kiP17curandStateXORWOW,@function
        .size           _Z26init_curand_nested_state_kiP17curandStateXORWOW,(.L_x_133 - _Z26init_curand_nested_state_kiP17curandStateXORWOW)
        .other          _Z26init_curand_nested_state_kiP17curandStateXORWOW,@"STO_CUDA_ENTRY STV_DEFAULT"
_Z26init_curand_nested_state_kiP17curandStateXORWOW:
.text._Z26init_curand_nested_state_kiP17curandStateXORWOW:
[----:B------:R-:W-:Y:S01]  /*0000*/  LDC R1, c[0x0][0x37c] ;  /* 0x0000df00ff017b82 */ /* 0x000fe20000000800 */
[----:B------:R-:W0:Y:S07]  /*0010*/  S2R R3, SR_CTAID.Y ;  /* 0x0000000000037919 */ /* 0x000e2e0000002600 */
[----:B------:R-:W1:Y:S01]  /*0020*/  LDC R4, c[0x0][0x380] ;  /* 0x0000e000ff047b82 */ /* 0x000e620000000800 */
[----:B------:R-:W2:Y:S01]  /*0030*/  LDCU UR6, c[0x0][0x360] ;  /* 0x00006c00ff0677ac */ /* 0x000ea20008000800 */
[----:B------:R-:W-:Y:S01]  /*0040*/  BSSY.RECONVERGENT B0, `(.L_x_116) ;  /* 0x00000e9000007945 */ /* 0x000fe20003800200 */
[----:B------:R-:W2:Y:S01]  /*0050*/  S2R R13, SR_TID.X ;  /* 0x00000000000d7919 */ /* 0x000ea20000002100 */
[----:B------:R-:W3:Y:S04]  /*0060*/  LDCU.64 UR4, c[0x0][0x358] ;  /* 0x00006b00ff0477ac */ /* 0x000ee80008000a00 */
[----:B------:R-:W0:Y:S08]  /*0070*/  S2UR UR7, SR_CTAID.X ;  /* 0x00000000000779c3 */ /* 0x000e300000002500 */
[----:B------:R-:W0:Y:S08]  /*0080*/  LDC R0, c[0x0][0x374] ;  /* 0x0000dd00ff007b82 */ /* 0x000e300000000800 */
[----:B------:R-:W4:Y:S01]  /*0090*/  LDC.64 R6, c[0x0][0x388] ;  /* 0x0000e200ff067b82 */ /* 0x000f220000000a00 */
[----:B-1----:R-:W-:-:S02]  /*00a0*/  LOP3.LUT R2, R4, 0xaad26b49, RZ, 0x3c, !PT ;  /* 0xaad26b4904027812 */ /* 0x002fc400078e3cff */
[----:B------:R-:W-:Y:S01]  /*00b0*/  ISETP.GT.AND P0, PT, R4, -0x1, PT ;  /* 0xffffffff0400780c */ /* 0x000fe20003f04270 */
[----:B------:R-:W-:Y:S02]  /*00c0*/  IMAD.MOV.U32 R4, RZ, RZ, -0x266e14b1 ;  /* 0xd991eb4fff047424 */ /* 0x000fe400078e00ff */
[----:B------:R-:W-:-:S04]  /*00d0*/  IMAD R2, R2, 0x4182bed5, RZ ;  /* 0x4182bed502027824 */ /* 0x000fc800078e02ff */
[C---:B------:R-:W-:Y:S01]  /*00e0*/  VIADD R5, R2.reuse, 0x75bcd15 ;  /* 0x075bcd1502057836 */ /* 0x040fe20000000000 */
[C---:B------:R-:W-:Y:S01]  /*00f0*/  LOP3.LUT R8, R2.reuse, 0x159a55e5, RZ, 0x3c, !PT ;  /* 0x159a55e502087812 */ /* 0x040fe200078e3cff */
[----:B------:R-:W-:Y:S02]  /*0100*/  VIADD R11, R2, 0x583f19 ;  /* 0x00583f19020b7836 */ /* 0x000fe40000000000 */
[----:B0-----:R-:W-:Y:S01]  /*0110*/  IMAD R0, R0, UR7, R3 ;  /* 0x0000000700007c24 */ /* 0x001fe2000f8e0203 */
[----:B------:R-:W-:-:S03]  /*0120*/  SEL R3, R4, 0x8bf16996, P0 ;  /* 0x8bf1699604037807 */ /* 0x000fc60000000000 */
[----:B--2---:R-:W-:Y:S01]  /*0130*/  IMAD R13, R0, UR6, R13 ;  /* 0x00000006000d7c24 */ /* 0x004fe2000f8e020d */
[C---:B------:R-:W-:Y:S01]  /*0140*/  IADD3 R4, PT, PT, R3.reuse, 0x64f0c9, R2 ;  /* 0x0064f0c903047810 */ /* 0x040fe20007ffe002 */
[C---:B------:R-:W-:Y:S01]  /*0150*/  VIADD R9, R3.reuse, 0x1f123bb5 ;  /* 0x1f123bb503097836 */ /* 0x040fe20000000000 */
[----:B------:R-:W-:Y:S01]  /*0160*/  LOP3.LUT R10, R3, 0x5491333, RZ, 0x3c, !PT ;  /* 0x05491333030a7812 */ /* 0x000fe200078e3cff */
[C---:B----4-:R-:W-:Y:S01]  /*0170*/  IMAD.WIDE R6, R13.reuse, 0x30, R6 ;  /* 0x000000300d067825 */ /* 0x050fe200078e0206 */
[----:B------:R-:W-:-:S04]  /*0180*/  ISETP.NE.AND P0, PT, R13, RZ, PT ;  /* 0x000000ff0d00720c */ /* 0x000fc80003f05270 */
[----:B---3--:R0:W-:Y:S04]  /*0190*/  STG.E.64 desc[UR4][R6.64], R4 ;  /* 0x0000000406007986 */ /* 0x0081e8000c101b04 */
[----:B------:R0:W-:Y:S04]  /*01a0*/  STG.E.64 desc[UR4][R6.64+0x8], R8 ;  /* 0x0000080806007986 */ /* 0x0001e8000c101b04 */
[----:B------:R0:W-:Y:S01]  /*01b0*/  STG.E.64 desc[UR4][R6.64+0x10], R10 ;  /* 0x0000100a06007986 */ /* 0x0001e2000c101b04 */
[----:B------:R-:W-:Y:S05]  /*01c0*/  @!P0 BRA `(.L_x_117) ;  /* 0x0000000c00408947 */ /* 0x000fea0003800000 */
[----:B------:R-:W-:Y:S01]  /*01d0*/  SHF.R.S32.HI R0, RZ, 0x1f, R13 ;  /* 0x0000001fff007819 */ /* 0x000fe2000001140d */
[----:B------:R-:W-:-:S07]  /*01e0*/  IMAD.MOV.U32 R12, RZ, RZ, RZ ;  /* 0x000000ffff0c7224 */ /* 0x000fce00078e00ff */
.L_x_123:
[----:B-1----:R-:W-:Y:S01]  /*01f0*/  LOP3.LUT R2, R13, 0x3, RZ, 0xc0, !PT ;  /* 0x000000030d027812 */ /* 0x002fe200078ec0ff */
[----:B------:R-:W-:Y:S03]  /*0200*/  BSSY.RECONVERGENT B1, `(.L_x_118) ;  /* 0x00000c6000017945 */ /* 0x000fe60003800200 */
[----:B------:R-:W-:-:S04]  /*0210*/  ISETP.NE.U32.AND P0, PT, R2, RZ, PT ;  /* 0x000000ff0200720c */ /* 0x000fc80003f05070 */
[----:B------:R-:W-:-:S13]  /*0220*/  ISETP.NE.AND.EX P0, PT, RZ, RZ, PT, P0 ;  /* 0x000000ffff00720c */ /* 0x000fda0003f05300 */
[----:B------:R-:W-:Y:S05]  /*0230*/  @!P0 BRA `(.L_x_119) ;  /* 0x0000000c00088947 */ /* 0x000fea0003800000 */
[----:B0-----:R-:W0:Y:S01]  /*0240*/  LDC.64 R8, c[0x4][RZ] ;  /* 0x01000000ff087b82 */ /* 0x001e220000000a00 */
[----:B------:R-:W-:Y:S02]  /*0250*/  IMAD.MOV.U32 R14, RZ, RZ, RZ ;  /* 0x000000ffff0e7224 */ /* 0x000fe400078e00ff */
[----:B0-----:R-:W-:-:S07]  /*0260*/  IMAD.WIDE.U32 R8, R12, 0xc80, R8 ;  /* 0x00000c800c087825 */ /* 0x001fce00078e0008 */
.L_x_122:
[----:B-1----:R-:W-:Y:S01]  /*0270*/  IMAD.MOV.U32 R15, RZ, RZ, RZ ;  /* 0x000000ffff0f7224 */ /* 0x002fe200078e00ff */
[----:B------:R-:W-:Y:S01]  /*0280*/  CS2R R2, SRZ ;  /* 0x0000000000027805 */ /* 0x000fe2000001ff00 */
[----:B------:R-:W-:Y:S01]  /*0290*/  IMAD.MOV.U32 R17, RZ, RZ, RZ ;  /* 0x000000ffff117224 */ /* 0x000fe200078e00ff */
[----:B------:R-:W-:-:S07]  /*02a0*/  CS2R R4, SRZ ;  /* 0x0000000000047805 */ /* 0x000fce000001ff00 */
.L_x_121:
[----:B------:R-:W-:-:S05]  /*02b0*/  IMAD.WIDE.U32 R10, R17, 0x4, R6 ;  /* 0x00000004110a7825 */ /* 0x000fca00078e0006 */
[----:B------:R0:W5:Y:S01]  /*02c0*/  LDG.E R16, desc[UR4][R10.64+0x4] ;  /* 0x000004040a107981 */ /* 0x000162000c1e1900 */
[----:B------:R-:W-:-:S07]  /*02d0*/  IMAD.MOV.U32 R19, RZ, RZ, RZ ;  /* 0x000000ffff137224 */ /* 0x000fce00078e00ff */
.L_x_120:
[----:B-----5:R-:W-:Y:S01]  /*02e0*/  SHF.R.U32.HI R24, RZ, R19, R16 ;  /* 0x00000013ff187219 */ /* 0x020fe20000011610 */
[----:B0-----:R-:W-:-:S03]  /*02f0*/  IMAD.SHL.U32 R10, R17, 0x20, RZ ;  /* 0x00000020110a7824 */ /* 0x001fc600078e00ff */
[----:B------:R-:W-:Y:S01]  /*0300*/  LOP3.LUT R11, R24, 0x1, RZ, 0xc0, !PT ;  /* 0x00000001180b7812 */ /* 0x000fe200078ec0ff */
[----:B------:R-:W-:-:S03]  /*0310*/  IMAD.IADD R10, R10, 0x1, R19 ;  /* 0x000000010a0a7824 */ /* 0x000fc600078e0213 */
[----:B------:R-:W-:Y:S01]  /*0320*/  ISETP.NE.U32.AND P0, PT, R11, 0x1, PT ;  /* 0x000000010b00780c */ /* 0x000fe20003f05070 */
[----:B------:R-:W-:-:S03]  /*0330*/  IMAD R11, R10, 0x5, RZ ;  /* 0x000000050a0b7824 */ /* 0x000fc600078e02ff */
[----:B------:R-:W-:Y:S01]  /*0340*/  R2P PR, R24, 0x7e ;  /* 0x0000007e18007804 */ /* 0x000fe20000000000 */
[----:B------:R-:W-:-:S08]  /*0350*/  IMAD.WIDE.U32 R10, R11, 0x4, R8 ;  /* 0x000000040b0a7825 */ /* 0x000fd000078e0008 */
[----:B------:R-:W2:Y:S04]  /*0360*/  @!P0 LDG.E R18, desc[UR4][R10.64] ;  /* 0x000000040a128981 */ /* 0x000ea8000c1e1900 */
[----:B------:R-:W3:Y:S04]  /*0370*/  @!P0 LDG.E R20, desc[UR4][R10.64+0x10] ;  /* 0x000010040a148981 */ /* 0x000ee8000c1e1900 */
[----:B------:R-:W4:Y:S04]  /*0380*/  @P1 LDG.E R22, desc[UR4][R10.64+0x14] ;  /* 0x000014040a161981 */ /* 0x000f28000c1e1900 */
[----:B------:R-:W4:Y:S04]  /*0390*/  @P2 LDG.E R26, desc[UR4][R10.64+0x28] ;  /* 0x000028040a1a2981 */ /* 0x000f28000c1e1900 */
[----:B------:R-:W4:Y:S04]  /*03a0*/  @!P0 LDG.E R21, desc[UR4][R10.64+0x4] ;  /* 0x000004040a158981 */ /* 0x000f28000c1e1900 */
[----:B------:R-:W4:Y:S04]  /*03b0*/  @!P0 LDG.E R23, desc[UR4][R10.64+0xc] ;  /* 0x00000c040a178981 */ /* 0x000f28000c1e1900 */
[----:B------:R-:W4:Y:S04]  /*03c0*/  @P1 LDG.E R25, desc[UR4][R10.64+0x18] ;  /* 0x000018040a191981 */ /* 0x000f28000c1e1900 */
[----:B------:R-:W4:Y:S04]  /*03d0*/  @P3 LDG.E R28, desc[UR4][R10.64+0x3c] ;  /* 0x00003c040a1c3981 */ /* 0x000f28000c1e1900 */
[----:B------:R-:W4:Y:S01]  /*03e0*/  @P6 LDG.E R27, desc[UR4][R10.64+0x7c] ;  /* 0x00007c040a1b6981 */ /* 0x000f22000c1e1900 */
[----:B--2---:R-:W-:-:S03]  /*03f0*/  @!P0 LOP3.LUT R15, R15, R18, RZ, 0x3c, !PT ;  /* 0x000000120f0f8212 */ /* 0x004fc600078e3cff */
[----:B------:R-:W2:Y:S01]  /*0400*/  @!P0 LDG.E R18, desc[UR4][R10.64+0x8] ;  /* 0x000008040a128981 */ /* 0x000ea2000c1e1900 */
[----:B---3--:R-:W-:-:S03]  /*0410*/  @!P0 LOP3.LUT R3, R3, R20, RZ, 0x3c, !PT ;  /* 0x0000001403038212 */ /* 0x008fc600078e3cff */
[----:B------:R-:W3:Y:S01]  /*0420*/  @P1 LDG.E R20, desc[UR4][R10.64+0x24] ;  /* 0x000024040a141981 */ /* 0x000ee2000c1e1900 */
[----:B----4-:R-:W-:-:S03]  /*0430*/  @P1 LOP3.LUT R15, R15, R22, RZ, 0x3c, !PT ;  /* 0x000000160f0f1212 */ /* 0x010fc600078e3cff */
[----:B------:R-:W4:Y:S01]  /*0440*/  @P2 LDG.E R22, desc[UR4][R10.64+0x38] ;  /* 0x000038040a162981 */ /* 0x000f22000c1e1900 */
[----:B------:R-:W-:-:S03]  /*0450*/  @P2 LOP3.LUT R15, R15, R26, RZ, 0x3c, !PT ;  /* 0x0000001a0f0f2212 */ /* 0x000fc600078e3cff */
[----:B------:R-:W4:Y:S01]  /*0460*/  @P4 LDG.E R26, desc[UR4][R10.64+0x50] ;  /* 0x000050040a1a4981 */ /* 0x000f22000c1e1900 */
[----:B------:R-:W-:-:S03]  /*0470*/  @!P0 LOP3.LUT R4, R4, R21, RZ, 0x3c, !PT ;  /* 0x0000001504048212 */ /* 0x000fc600078e3cff */
[----:B------:R-:W4:Y:S01]  /*0480*/  @P1 LDG.E R21, desc[UR4][R10.64+0x20] ;  /* 0x000020040a151981 */ /* 0x000f22000c1e1900 */
[----:B------:R-:W-:-:S03]  /*0490*/  @!P0 LOP3.LUT R2, R2, R23, RZ, 0x3c, !PT ;  /* 0x0000001702028212 */ /* 0x000fc600078e3cff */
[----:B------:R-:W4:Y:S01]  /*04a0*/  @P2 LDG.E R23, desc[UR4][R10.64+0x2c] ;  /* 0x00002c040a172981 */ /* 0x000f22000c1e1900 */
[----:B------:R-:W-:-:S03]  /*04b0*/  @P1 LOP3.LUT R4, R4, R25, RZ, 0x3c, !PT ;  /* 0x0000001904041212 */ /* 0x000fc600078e3cff */
[----:B------:R-:W4:Y:S01]  /*04c0*/  @P2 LDG.E R25, desc[UR4][R10.64+0x34] ;  /* 0x000034040a192981 */ /* 0x000f22000c1e1900 */
[----:B--2---:R-:W-:-:S03]  /*04d0*/  @!P0 LOP3.LUT R5, R5, R18, RZ, 0x3c, !PT ;  /* 0x0000001205058212 */ /* 0x004fc600078e3cff */
[----:B------:R-:W2:Y:S01]  /*04e0*/  @P1 LDG.E R18, desc[UR4][R10.64+0x1c] ;  /* 0x00001c040a121981 */ /* 0x000ea2000c1e1900 */
[----:B---3--:R-:W-:-:S03]  /*04f0*/  @P1 LOP3.LUT R3, R3, R20, RZ, 0x3c, !PT ;  /* 0x0000001403031212 */ /* 0x008fc600078e3cff */
[----:B------:R-:W3:Y:S01]  /*0500*/  @P2 LDG.E R20, desc[UR4][R10.64+0x30] ;  /* 0x000030040a142981 */ /* 0x000ee2000c1e1900 */
[----:B----4-:R-:W-:-:S03]  /*0510*/  @P2 LOP3.LUT R3, R3, R22, RZ, 0x3c, !PT ;  /* 0x0000001603032212 */ /* 0x010fc600078e3cff */
[----:B------:R-:W4:Y:S01]  /*0520*/  @P3 LDG.E R22, desc[UR4][R10.64+0x4c] ;  /* 0x00004c040a163981 */ /* 0x000f22000c1e1900 */
[----:B------:R-:W-:-:S04]  /*0530*/  @P3 LOP3.LUT R15, R15, R28, RZ, 0x3c, !PT ;  /* 0x0000001c0f0f3212 */ /* 0x000fc800078e3cff */
[----:B------:R-:W-:Y:S02]  /*0540*/  @P4 LOP3.LUT R15, R15, R26, RZ, 0x3c, !PT ;  /* 0x0000001a0f0f4212 */ /* 0x000fe400078e3cff */
[----:B------:R-:W-:Y:S01]  /*0550*/  @P1 LOP3.LUT R2, R2, R21, RZ, 0x3c, !PT ;  /* 0x0000001502021212 */ /* 0x000fe200078e3cff */
[----:B------:R-:W4:Y:S04]  /*0560*/  @P5 LDG.E R26, desc[UR4][R10.64+0x64] ;  /* 0x000064040a1a5981 */ /* 0x000f28000c1e1900 */
[----:B------:R-:W4:Y:S01]  /*0570*/  @P3 LDG.E R21, desc[UR4][R10.64+0x40] ;  /* 0x000040040a153981 */ /* 0x000f22000c1e1900 */
[----:B------:R-:W-:Y:S02]  /*0580*/  @P2 LOP3.LUT R4, R4, R23, RZ, 0x3c, !PT ;  /* 0x0000001704042212 */ /* 0x000fe400078e3cff */
[----:B------:R-:W-:Y:S01]  /*0590*/  @P2 LOP3.LUT R2, R2, R25, RZ, 0x3c, !PT ;  /* 0x0000001902022212 */ /* 0x000fe200078e3cff */
[----:B------:R-:W4:Y:S04]  /*05a0*/  @P3 LDG.E R23, desc[UR4][R10.64+0x48] ;  /* 0x000048040a173981 */ /* 0x000f28000c1e1900 */
[----:B------:R-:W4:Y:S01]  /*05b0*/  @P4 LDG.E R25, desc[UR4][R10.64+0x54] ;  /* 0x000054040a194981 */ /* 0x000f22000c1e1900 */
[----:B--2---:R-:W-:-:S03]  /*05c0*/  @P1 LOP3.LUT R5, R5, R18, RZ, 0x3c, !PT ;  /* 0x0000001205051212 */ /* 0x004fc600078e3cff */
[----:B------:R-:W2:Y:S01]  /*05d0*/  @P3 LDG.E R18, desc[UR4][R10.64+0x44] ;  /* 0x000044040a123981 */ /* 0x000ea2000c1e1900 */
[----:B---3--:R-:W-:-:S03]  /*05e0*/  @P2 LOP3.LUT R5, R5, R20, RZ, 0x3c, !PT ;  /* 0x0000001405052212 */ /* 0x008fc600078e3cff */
[----:B------:R-:W3:Y:S01]  /*05f0*/  @P4 LDG.E R20, desc[UR4][R10.64+0x58] ;  /* 0x000058040a144981 */ /* 0x000ee2000c1e1900 */
[----:B----4-:R-:W-:-:S03]  /*0600*/  @P3 LOP3.LUT R3, R3, R22, RZ, 0x3c, !PT ;  /* 0x0000001603033212 */ /* 0x010fc600078e3cff */
[----:B------:R-:W4:Y:S01]  /*0610*/  @P4 LDG.E R22, desc[UR4][R10.64+0x60] ;  /* 0x000060040a164981 */ /* 0x000f22000c1e1900 */
[----:B------:R-:W-:Y:S02]  /*0620*/  LOP3.LUT P0, RZ, R24, 0x80, RZ, 0xc0, !PT ;  /* 0x0000008018ff7812 */ /* 0x000fe4000780c0ff */
[----:B------:R-:W-:Y:S02]  /*0630*/  @P5 LOP3.LUT R15, R15, R26, RZ, 0x3c, !PT ;  /* 0x0000001a0f0f5212 */ /* 0x000fe400078e3cff */
[----:B------:R-:W4:Y:S01]  /*0640*/  @P6 LDG.E R26, desc[UR4][R10.64+0x78] ;  /* 0x000078040a1a6981 */ /* 0x000f22000c1e1900 */
[----:B------:R-:W-:-:S03]  /*0650*/  @P3 LOP3.LUT R4, R4, R21, RZ, 0x3c, !PT ;  /* 0x0000001504043212 */ /* 0x000fc600078e3cff */
[----:B------:R-:W4:Y:S01]  /*0660*/  @P4 LDG.E R21, desc[UR4][R10.64+0x5c] ;  /* 0x00005c040a154981 */ /* 0x000f22000c1e1900 */
[----:B------:R-:W-:-:S03]  /*0670*/  @P3 LOP3.LUT R2, R2, R23, RZ, 0x3c, !PT ;  /* 0x0000001702023212 */ /* 0x000fc600078e3cff */
[----:B------:R-:W4:Y:S01]  /*0680*/  @P5 LDG.E R23, desc[UR4][R10.64+0x68] ;  /* 0x000068040a175981 */ /* 0x000f22000c1e1900 */
[----:B------:R-:W-:-:S03]  /*0690*/  @P4 LOP3.LUT R4, R4, R25, RZ, 0x3c, !PT ;  /* 0x0000001904044212 */ /* 0x000fc600078e3cff */
[----:B------:R-:W4:Y:S01]  /*06a0*/  @P5 LDG.E R25, desc[UR4][R10.64+0x70] ;  /* 0x000070040a195981 */ /* 0x000f22000c1e1900 */
[----:B--2---:R-:W-:-:S03]  /*06b0*/  @P3 LOP3.LUT R5, R5, R18, RZ, 0x3c, !PT ;  /* 0x0000001205053212 */ /* 0x004fc600078e3cff */
[----:B------:R-:W2:Y:S01]  /*06c0*/  @P5 LDG.E R18, desc[UR4][R10.64+0x6c] ;  /* 0x00006c040a125981 */ /* 0x000ea2000c1e1900 */
[----:B---3--:R-:W-:-:S03]  /*06d0*/  @P4 LOP3.LUT R5, R5, R20, RZ, 0x3c, !PT ;  /* 0x0000001405054212 */ /* 0x008fc600078e3cff */
[----:B------:R-:W3:Y:S01]  /*06e0*/  @P5 LDG.E R20, desc[UR4][R10.64+0x74] ;  /* 0x000074040a145981 */ /* 0x000ee2000c1e1900 */
[----:B----4-:R-:W-:-:S03]  /*06f0*/  @P4 LOP3.LUT R3, R3, R22, RZ, 0x3c, !PT ;  /* 0x0000001603034212 */ /* 0x010fc600078e3cff */
[----:B------:R-:W4:Y:S01]  /*0700*/  @P0 LDG.E R22, desc[UR4][R10.64+0x8c] ;  /* 0x00008c040a160981 */ /* 0x000f22000c1e1900 */
[----:B------:R-:W-:-:S03]  /*0710*/  @P6 LOP3.LUT R15, R15, R26, RZ, 0x3c, !PT ;  /* 0x0000001a0f0f6212 */ /* 0x000fc600078e3cff */
        /* <DEDUP_REMOVED lines=13> */
[----:B------:R-:W-:Y:S02]  /*07f0*/  @P6 LOP3.LUT R4, R4, R27, RZ, 0x3c, !PT ;  /* 0x0000001b04046212 */ /* 0x000fe400078e3cff */
[----:B------:R-:W-:Y:S02]  /*0800*/  @P6 LOP3.LUT R2, R2, R21, RZ, 0x3c, !PT ;  /* 0x0000001502026212 */ /* 0x000fe400078e3cff */
[----:B------:R-:W-:Y:S02]  /*0810*/  @P0 LOP3.LUT R4, R4, R23, RZ, 0x3c, !PT ;  /* 0x0000001704040212 */ /* 0x000fe400078e3cff */
[----:B------:R-:W-:Y:S02]  /*0820*/  @P0 LOP3.LUT R2, R2, R25, RZ, 0x3c, !PT ;  /* 0x0000001902020212 */ /* 0x000fe400078e3cff */
[----:B--2---:R-:W-:Y:S02]  /*0830*/  @P6 LOP3.LUT R5, R5, R18, RZ, 0x3c, !PT ;  /* 0x0000001205056212 */ /* 0x004fe400078e3cff */
[----:B---3--:R-:W-:-:S02]  /*0840*/  @P6 LOP3.LUT R3, R3, R20, RZ, 0x3c, !PT ;  /* 0x0000001403036212 */ /* 0x008fc400078e3cff */
[----:B----4-:R-:W-:Y:S02]  /*0850*/  @P0 LOP3.LUT R5, R5, R22, RZ, 0x3c, !PT ;  /* 0x0000001605050212 */ /* 0x010fe400078e3cff */
[----:B------:R-:W-:Y:S02]  /*0860*/  @P0 LOP3.LUT R3, R3, R26, RZ, 0x3c, !PT ;  /* 0x0000001a03030212 */ /* 0x000fe400078e3cff */
[----:B------:R-:W-:-:S13]  /*0870*/  R2P PR, R24.B1, 0x7f ;  /* 0x0000007f18007804 */ /* 0x000fda0000001000 */
[----:B------:R-:W2:Y:S04]  /*0880*/  @P0 LDG.E R18, desc[UR4][R10.64+0xa0] ;  /* 0x0000a0040a120981 */ /* 0x000ea8000c1e1900 */
[----:B------:R-:W3:Y:S04]  /*0890*/  @P1 LDG.E R22, desc[UR4][R10.64+0xb4] ;  /* 0x0000b4040a161981 */ /* 0x000ee8000c1e1900 */
[----:B------:R-:W4:Y:S04]  /*08a0*/  @P2 LDG.E R26, desc[UR4][R10.64+0xc8] ;  /* 0x0000c8040a1a2981 */ /* 0x000f28000c1e1900 */
[----:B------:R-:W4:Y:S04]  /*08b0*/  @P3 LDG.E R28, desc[UR4][R10.64+0xdc] ;  /* 0x0000dc040a1c3981 */ /* 0x000f28000c1e1900 */
[----:B------:R-:W4:Y:S04]  /*08c0*/  @P0 LDG.E R23, desc[UR4][R10.64+0xa4] ;  /* 0x0000a4040a170981 */ /* 0x000f28000c1e1900 */
[----:B------:R-:W4:Y:S04]  /*08d0*/  @P0 LDG.E R20, desc[UR4][R10.64+0xa8] ;  /* 0x0000a8040a140981 */ /* 0x000f28000c1e1900 */
[----:B------:R-:W4:Y:S04]  /*08e0*/  @P4 LDG.E R25, desc[UR4][R10.64+0xf0] ;  /* 0x0000f0040a194981 */ /* 0x000f28000c1e1900 */
        /* <DEDUP_REMOVED lines=21> */
[----:B------:R-:W-:Y:S02]  /*0a40*/  LOP3.LUT P0, RZ, R24, 0x8000, RZ, 0xc0, !PT ;  /* 0x0000800018ff7812 */ /* 0x000fe4000780c0ff */
[----:B----4-:R-:W-:Y:S01]  /*0a50*/  @P5 LOP3.LUT R15, R15, R26, RZ, 0x3c, !PT ;  /* 0x0000001a0f0f5212 */ /* 0x010fe200078e3cff */
[----:B------:R-:W4:Y:S04]  /*0a60*/  @P3 LDG.E R24, desc[UR4][R10.64+0xe4] ;  /* 0x0000e4040a183981 */ /* 0x000f28000c1e1900 */
[----:B------:R-:W2:Y:S01]  /*0a70*/  @P6 LDG.E R26, desc[UR4][R10.64+0x118] ;  /* 0x000118040a1a6981 */ /* 0x000ea2000c1e1900 */
        /* <DEDUP_REMOVED lines=8> */
[----:B---3--:R-:W-:-:S03]  /*0b00*/  @P2 LOP3.LUT R3, R3, R22, RZ, 0x3c, !PT ;  /* 0x0000001603032212 */ /* 0x008fc600078e3cff */
[----:B------:R-:W3:Y:S01]  /*0b10*/  @P4 LDG.E R22, desc[UR4][R10.64+0x100] ;  /* 0x000100040a164981 */ /* 0x000ee2000c1e1900 */
[----:B--2---:R-:W-:-:S03]  /*0b20*/  @P6 LOP3.LUT R15, R15, R26, RZ, 0x3c, !PT ;  /* 0x0000001a0f0f6212 */ /* 0x004fc600078e3cff */
[----:B------:R-:W2:Y:S01]  /*0b30*/  @P0 LDG.E R26, desc[UR4][R10.64+0x12c] ;  /* 0x00012c040a1a0981 */ /* 0x000ea2000c1e1900 */
[----:B----4-:R-:W-:-:S03]  /*0b40*/  @P2 LOP3.LUT R2, R2, R23, RZ, 0x3c, !PT ;  /* 0x0000001702022212 */ /* 0x010fc600078e3cff */
[----:B------:R-:W4:Y:S01]  /*0b50*/  @P4 LDG.E R23, desc[UR4][R10.64+0xfc] ;  /* 0x0000fc040a174981 */ /* 0x000f22000c1e1900 */
[----:B------:R-:W-:-:S03]  /*0b60*/  @P2 LOP3.LUT R5, R5, R20, RZ, 0x3c, !PT ;  /* 0x0000001405052212 */ /* 0x000fc600078e3cff */
[----:B------:R-:W4:Y:S01]  /*0b70*/  @P4 LDG.E R20, desc[UR4][R10.64+0xf8] ;  /* 0x0000f8040a144981 */ /* 0x000f22000c1e1900 */
[----:B------:R-:W-:Y:S02]  /*0b80*/  @P3 LOP3.LUT R2, R2, R27, RZ, 0x3c, !PT ;  /* 0x0000001b02023212 */ /* 0x000fe400078e3cff */
[----:B------:R-:W-:Y:S01]  /*0b90*/  @P3 LOP3.LUT R4, R4, R25, RZ, 0x3c, !PT ;  /* 0x0000001904043212 */ /* 0x000fe200078e3cff */
[----:B------:R-:W4:Y:S01]  /*0ba0*/  @P5 LDG.E R27, desc[UR4][R10.64+0x110] ;  /* 0x000110040a1b5981 */ /* 0x000f22000c1e1900 */
[----:B------:R-:W-:-:S03]  /*0bb0*/  @P3 LOP3.LUT R5, R5, R24, RZ, 0x3c, !PT ;  /* 0x0000001805053212 */ /* 0x000fc600078e3cff */
[----:B------:R-:W4:Y:S04]  /*0bc0*/  @P5 LDG.E R25, desc[UR4][R10.64+0x108] ;  /* 0x000108040a195981 */ /* 0x000f28000c1e1900 */
        /* <DEDUP_REMOVED lines=19> */
[----:B------:R-:W-:-:S05]  /*0d00*/  VIADD R19, R19, 0x10 ;  /* 0x0000001013137836 */ /* 0x000fca0000000000 */
[----:B------:R-:W-:Y:S02]  /*0d10*/  ISETP.NE.AND P1, PT, R19, 0x20, PT ;  /* 0x000000201300780c */ /* 0x000fe40003f25270 */
[----:B------:R-:W-:Y:S02]  /*0d20*/  @P5 LOP3.LUT R3, R3, R18, RZ, 0x3c, !PT ;  /* 0x0000001203035212 */ /* 0x000fe400078e3cff */
[----:B------:R-:W-:Y:S02]  /*0d30*/  @P6 LOP3.LUT R4, R4, R21, RZ, 0x3c, !PT ;  /* 0x0000001504046212 */ /* 0x000fe400078e3cff */
[----:B---3--:R-:W-:-:S04]  /*0d40*/  @P6 LOP3.LUT R3, R3, R22, RZ, 0x3c, !PT ;  /* 0x0000001603036212 */ /* 0x008fc800078e3cff */
[----:B--2---:R-:W-:Y:S02]  /*0d50*/  @P0 LOP3.LUT R3, R3, R26, RZ, 0x3c, !PT ;  /* 0x0000001a03030212 */ /* 0x004fe400078e3cff */
[----:B----4-:R-:W-:Y:S02]  /*0d60*/  @P6 LOP3.LUT R2, R2, R23, RZ, 0x3c, !PT ;  /* 0x0000001702026212 */ /* 0x010fe400078e3cff */
[----:B------:R-:W-:Y:S02]  /*0d70*/  @P6 LOP3.LUT R5, R5, R20, RZ, 0x3c, !PT ;  /* 0x0000001405056212 */ /* 0x000fe400078e3cff */
[----:B------:R-:W-:Y:S02]  /*0d80*/  @P0 LOP3.LUT R2, R2, R27, RZ, 0x3c, !PT ;  /* 0x0000001b02020212 */ /* 0x000fe400078e3cff */
[----:B------:R-:W-:Y:S02]  /*0d90*/  @P0 LOP3.LUT R4, R4, R25, RZ, 0x3c, !PT ;  /* 0x0000001904040212 */ /* 0x000fe400078e3cff */
[----:B------:R-:W-:Y:S01]  /*0da0*/  @P0 LOP3.LUT R5, R5, R24, RZ, 0x3c, !PT ;  /* 0x0000001805050212 */ /* 0x000fe200078e3cff */
[----:B------:R-:W-:Y:S06]  /*0db0*/  @P1 BRA `(.L_x_120) ;  /* 0xfffffff400481947 */ /* 0x000fec000383ffff */
[----:B------:R-:W-:-:S05]  /*0dc0*/  VIADD R17, R17, 0x1 ;  /* 0x0000000111117836 */ /* 0x000fca0000000000 */
[----:B------:R-:W-:-:S13]  /*0dd0*/  ISETP.NE.AND P0, PT, R17, 0x5, PT ;  /* 0x000000051100780c */ /* 0x000fda0003f05270 */
[----:B------:R-:W-:Y:S05]  /*0de0*/  @P0 BRA `(.L_x_121) ;  /* 0xfffffff400300947 */ /* 0x000fea000383ffff */
[----:B------:R1:W-:Y:S01]  /*0df0*/  STG.E.64 desc[UR4][R6.64+0x8], R4 ;  /* 0x0000080406007986 */ /* 0x0003e2000c101b04 */
[----:B------:R-:W-:Y:S01]  /*0e00*/  VIADD R14, R14, 0x1 ;  /* 0x000000010e0e7836 */ /* 0x000fe20000000000 */
[----:B------:R-:W-:Y:S02]  /*0e10*/  LOP3.LUT R11, R13, 0x3, RZ, 0xc0, !PT ;  /* 0x000000030d0b7812 */ /* 0x000fe400078ec0ff */
[----:B------:R1:W-:Y:S02]  /*0e20*/  STG.E.64 desc[UR4][R6.64+0x10], R2 ;  /* 0x0000100206007986 */ /* 0x0003e4000c101b04 */
[----:B------:R-:W-:Y:S02]  /*0e30*/  ISETP.GE.U32.AND P0, PT, R14, R11, PT ;  /* 0x0000000b0e00720c */ /* 0x000fe40003f06070 */
[----:B------:R1:W-:Y:S11]  /*0e40*/  STG.E desc[UR4][R6.64+0x4], R15 ;  /* 0x0000040f06007986 */ /* 0x0003f6000c101904 */
[----:B------:R-:W-:Y:S05]  /*0e50*/  @!P0 BRA `(.L_x_122) ;  /* 0xfffffff400048947 */ /* 0x000fea000383ffff */
.L_x_119:
[----:B------:R-:W-:Y:S05]  /*0e60*/  BSYNC.RECONVERGENT B1 ;  /* 0x0000000000017941 */ /* 0x000fea0003800200 */
.L_x_118:
[C---:B------:R-:W-:Y:S01]  /*0e70*/  ISETP.GT.U32.AND P0, PT, R13.reuse, 0x3, PT ;  /* 0x000000030d00780c */ /* 0x040fe20003f04070 */
[----:B------:R-:W-:Y:S01]  /*0e80*/  VIADD R12, R12, 0x1 ;  /* 0x000000010c0c7836 */ /* 0x000fe20000000000 */
[--C-:B------:R-:W-:Y:S02]  /*0e90*/  SHF.R.U64 R13, R13, 0x2, R0.reuse ;  /* 0x000000020d0d7819 */ /* 0x100fe40000001200 */
[----:B------:R-:W-:Y:S02]  /*0ea0*/  ISETP.GT.U32.AND.EX P0, PT, R0, RZ, PT, P0 ;  /* 0x000000ff0000720c */ /* 0x000fe40003f04100 */
[----:B------:R-:W-:-:S11]  /*0eb0*/  SHF.R.U32.HI R0, RZ, 0x2, R0 ;  /* 0x00000002ff007819 */ /* 0x000fd60000011600 */
[----:B------:R-:W-:Y:S05]  /*0ec0*/  @P0 BRA `(.L_x_123) ;  /* 0xfffffff000c80947 */ /* 0x000fea000383ffff */
.L_x_117:
[----:B------:R-:W-:Y:S05]  /*0ed0*/  BSYNC.RECONVERGENT B0 ;  /* 0x0000000000007941 */ /* 0x000fea0003800200 */
.L_x_116:
[----:B------:R-:W-:Y:S04]  /*0ee0*/  STG.E.64 desc[UR4][R6.64+0x18], RZ ;  /* 0x000018ff06007986 */ /* 0x000fe8000c101b04 */
[----:B------:R-:W-:Y:S04]  /*0ef0*/  STG.E desc[UR4][R6.64+0x20], RZ ;  /* 0x000020ff06007986 */ /* 0x000fe8000c101904 */
[----:B------:R-:W-:Y:S01]  /*0f00*/  STG.E.64 desc[UR4][R6.64+0x28], RZ ;  /* 0x000028ff06007986 */ /* 0x000fe2000c101b04 */
[----:B------:R-:W-:Y:S05]  /*0f10*/  EXIT ;  /* 0x000000000000794d */ /* 0x000fea0003800000 */
.L_x_124:
        /* <DEDUP_REMOVED lines=14> */
.L_x_133:


//--------------------- .nv.global.init           --------------------------
	.section	.nv.global.init,"aw",@progbits
	.align	4
.nv.global.init:
	.type		mrg32k3aM1SubSeq,@object
	.size		mrg32k3aM1SubSeq,(mrg32k3aM2SubSeq - mrg32k3aM1SubSeq)
mrg32k3aM1SubSeq:
        /*0000*/ 	.byte	0x0b, 0xcc, 0xee, 0x04, 0x73, 0x29, 0x8b, 0x6f, 0xf6, 0x53, 0x03, 0xf6, 0x23, 0xf6, 0xea, 0xda
        /* <DEDUP_REMOVED lines=125> */
	.type		mrg32k3aM2SubSeq,@object
	.size		mrg32k3aM2SubSeq,(mrg32k3aM1 - mrg32k3aM2SubSeq)
mrg32k3aM2SubSeq:
        /* <DEDUP_REMOVED lines=126> */
	.type		mrg32k3aM1,@object
	.size		mrg32k3aM1,(mrg32k3aM1Seq - mrg32k3aM1)
mrg32k3aM1:
        /* <DEDUP_REMOVED lines=144> */
	.type		mrg32k3aM1Seq,@object
	.size		mrg32k3aM1Seq,(mrg32k3aM2 - mrg32k3aM1Seq)
mrg32k3aM1Seq:
        /* <DEDUP_REMOVED lines=144> */
	.type		mrg32k3aM2,@object
	.size		mrg32k3aM2,(mrg32k3aM2Seq - mrg32k3aM2)
mrg32k3aM2:
        /* <DEDUP_REMOVED lines=144> */
	.type		mrg32k3aM2Seq,@object
	.size		mrg32k3aM2Seq,(precalc_xorwow_matrix - mrg32k3aM2Seq)
mrg32k3aM2Seq:
        /* <DEDUP_REMOVED lines=144> */
	.type		precalc_xorwow_matrix,@object
	.size		precalc_xorwow_matrix,(precalc_xorwow_offset_matrix - precalc_xorwow_matrix)
precalc_xorwow_matrix:
        /* <DEDUP_REMOVED lines=6400> */
	.type		precalc_xorwow_offset_matrix,@object
	.size		precalc_xorwow_offset_matrix,(.L_1 - precalc_xorwow_offset_matrix)
precalc_xorwow_offset_matrix:
        /* <DEDUP_REMOVED lines=6400> */
.L_1:


//--------------------- .nv.shared._Z11MC_nested_kfffiP17curandStateXORWOWPfS1_S1_S1_iiiii --------------------------
	.section	.nv.shared._Z11MC_nested_kfffiP17curandStateXORWOWPfS1_S1_S1_iiiii,"aw",@nobits
	.sectionflags	@""
	.align	16
	.zero		1024


//--------------------- .nv.shared.reserved.0     --------------------------
	.section	.nv.shared.reserved.0,"aw",@nobits
	.weak		__nv_reservedSMEM_offset_0_alias
	.size		__nv_reservedSMEM_offset_0_alias, 0, 64
	.other		__nv_reservedSMEM_offset_0_alias,@"STO_CUDA_RESERVED_SHARED STV_DEFAULT"
__nv_reservedSMEM_offset_0_alias:
	.zero		0
	.zero		64


//--------------------- .nv.shared._Z5MC_k2fffiP17curandStateXORWOWPfS1_S1_S1_ii --------------------------
	.section	.nv.shared._Z5MC_k2fffiP17curandStateXORWOWPfS1_S1_S1_ii,"aw",@nobits
	.sectionflags	@""
	.align	16
	.zero		1024


//--------------------- .nv.shared._Z26init_curand_nested_state_kiP17curandStateXORWOW --------------------------
	.section	.nv.shared._Z26init_curand_nested_state_kiP17curandStateXORWOW,"aw",@nobits
	.sectionflags	@""
	.align	16
	.zero		1024


//--------------------- .nv.constant0._Z11MC_nested_kfffiP17curandStateXORWOWPfS1_S1_S1_iiiii --------------------------
	.section	.nv.constant0._Z11MC_nested_kfffiP17curandStateXORWOWPfS1_S1_S1_iiiii,"a",@progbits
	.sectionflags	@""
	.align	4
.nv.constant0._Z11MC_nested_kfffiP17curandStateXORWOWPfS1_S1_S1_iiiii:
	.zero		972


//--------------------- .nv.constant0._Z5MC_k2fffiP17curandStateXORWOWPfS1_S1_S1_ii --------------------------
	.section	.nv.constant0._Z5MC_k2fffiP17curandStateXORWOWPfS1_S1_S1_ii,"a",@progbits
	.sectionflags	@""
	.align	4
.nv.constant0._Z5MC_k2fffiP17curandStateXORWOWPfS1_S1_S1_ii:
	.zero		960


//--------------------- .nv.constant0._Z26init_curand_nested_state_kiP17curandStateXORWOW --------------------------
	.section	.nv.constant0._Z26init_curand_nested_state_kiP17curandStateXORWOW,"a",@progbits
	.sectionflags	@""
	.align	4
.nv.constant0._Z26init_curand_nested_state_kiP17curandStateXORWOW:
	.zero		912


//--------------------- SYMBOLS --------------------------

	.type		.nv.reservedSmem.offset0,@object
	.size		.nv.reservedSmem.offset0,0x4
	.type		.nv.reservedSmem.cap,@object
	.size		.nv.reservedSmem.cap,0x4
